// auto-generated by cutlass_sweep.gemm — config: {"arch": "sm_90", "cluster_m": 2, "cluster_n": 1, "dtype": "int8", "dtype_b": "int8", "layout": "nt", "stages": 0, "tile_k": 64, "tile_m": 128, "tile_n": 32}
#include "cutlass/cutlass.h"
#include "cutlass/gemm/collective/collective_builder.hpp"
#include "cutlass/gemm/device/gemm_universal_adapter.h"
#include "cutlass/gemm/kernel/gemm_universal.hpp"
#include "cutlass/epilogue/collective/collective_builder.hpp"

using ElemA = int8_t;
using ElemB = int8_t;
using ElemCD = int8_t;
using Acc  = int32_t;
using TileShape    = cute::Shape<cute::_128, cute::_32, cute::_64>;
using ClusterShape = cute::Shape<cute::_2, cute::_1, cute::_1>;

using CollectiveEpilogue = typename cutlass::epilogue::collective::CollectiveBuilder<
    cutlass::arch::Sm90, cutlass::arch::OpClassTensorOp,
    TileShape, ClusterShape,
    cutlass::epilogue::collective::EpilogueTileAuto,
    Acc, Acc,
    ElemCD, cutlass::layout::RowMajor, 128 / cutlass::sizeof_bits<ElemCD>::value,
    ElemCD, cutlass::layout::RowMajor, 128 / cutlass::sizeof_bits<ElemCD>::value,
    cutlass::epilogue::collective::EpilogueScheduleAuto
  >::CollectiveOp;

using CollectiveMainloop = typename cutlass::gemm::collective::CollectiveBuilder<
    cutlass::arch::Sm90, cutlass::arch::OpClassTensorOp,
    ElemA, cutlass::layout::RowMajor, 128 / cutlass::sizeof_bits<ElemA>::value,
    ElemB, cutlass::layout::ColumnMajor, 128 / cutlass::sizeof_bits<ElemB>::value,
    Acc,
    TileShape, ClusterShape,
    cutlass::gemm::collective::StageCountAutoCarveout<static_cast<int>(sizeof(typename CollectiveEpilogue::SharedStorage))>,
    cutlass::gemm::collective::KernelScheduleAuto
  >::CollectiveOp;

using GemmKernel = cutlass::gemm::kernel::GemmUniversal<
    cute::Shape<int,int,int,int>,
    CollectiveMainloop,
    CollectiveEpilogue
>;
using Gemm = cutlass::gemm::device::GemmUniversalAdapter<GemmKernel>;

// Force the device kernel symbol into the cubin without needing a host main.
auto* _anchor = &cutlass::device_kernel<GemmKernel>;


// ===== COMPILED SASS (sm_90a) =====

	.target	sm_90a

	.elftype	@"ET_EXEC"


//--------------------- .note.nv.tkinfo           --------------------------
	.section	.note.nv.tkinfo,"",@"SHT_NOTE"
	.sectionflags	@"SHF_NOTE_NV_TKINFO"
	.tkinfo
        /*0018*/ 	.word	0x00000002
        /*0030*/ 	.string	""
        /*0030*/ 	.string	"ptxas"
        /*0030*/ 	.string	"Cuda compilation tools, release 13.0, V13.0.88"
        /*0030*/ 	.string	"Build cuda_13.0.r13.0/compiler.36424714_0"
        /*0030*/ 	.string	"-arch sm_90a -m 64 "



//--------------------- .note.nv.cuinfo           --------------------------
	.section	.note.nv.cuinfo,"",@"SHT_NOTE"
	.sectionflags	@"SHF_NOTE_NV_CUINFO"
        /*0018*/ 	.short	0x0002
        /*001a*/ 	.short	0x005a
        /*001c*/ 	.short	0x0082
	.zero		2


//--------------------- .nv.info                  --------------------------
	.section	.nv.info,"",@"SHT_CUDA_INFO"
	.align	4


	//----- nvinfo : EIATTR_REGCOUNT
	.align		4
        /*0000*/ 	.byte	0x04, 0x2f
        /*0002*/ 	.short	(.L_15 - .L_14)
	.align		4
.L_14:
        /*0004*/ 	.word	index@(_ZN7cutlass13device_kernelINS_4gemm6kernel13GemmUniversalIN4cute5tupleIJiiiiEEENS1_10collective13CollectiveMmaINS1_34MainloopSm90TmaGmmaWarpSpecializedILi22ENS5_IJNS4_1CILi2EEENSA_ILi1EEESC_EEENS1_35KernelTmaWarpSpecializedCooperativeEEENS5_IJNSA_ILi128EEENSA_ILi32EEENSA_ILi64EEEEEEaNS5_IJlSC_lEEEaSK_NS4_8TiledMMAINS4_8MMA_AtomIJNS4_4SM904GMMA26MMA_64x32x32_S32S8S8_SS_TNEEEENS4_6LayoutISD_NS5_IJSC_NSA_ILi0EEESS_EEEEENS5_IJNS4_10UnderscoreESV_SV_EEEEENS4_13SM90_TMA_LOADENS4_14ComposedLayoutINS4_7SwizzleILi2ELi4ELi3EEENS4_18smem_ptr_flag_bitsILi8EEENSR_INS5_IJNSA_ILi8EEESI_EEENS5_IJSI_SC_EEEEEEEvNS4_8identityENS4_23SM90_TMA_LOAD_MULTICASTES18_vS19_EENS_8epilogue10collective6detail29Sm90TmaWarpSpecializedAdapterINS1D_15DefaultEpilogueIaSK_SK_NS1C_6thread17LinearCombinationIaLi1EiiLNS1H_9ScaleType4KindE0ELNS_15FloatRoundStyleE2EaEENS1_15EpilogueDefaultEEEEEvvEEEEvNT_6ParamsE)
        /*0008*/ 	.word	0x000000a8


	//----- nvinfo : EIATTR_FRAME_SIZE
	.align		4
.L_15:
        /*000c*/ 	.byte	0x04, 0x11
        /*000e*/ 	.short	(.L_17 - .L_16)
	.align		4
.L_16:
        /*0010*/ 	.word	index@(_ZN7cutlass13device_kernelINS_4gemm6kernel13GemmUniversalIN4cute5tupleIJiiiiEEENS1_10collective13CollectiveMmaINS1_34MainloopSm90TmaGmmaWarpSpecializedILi22ENS5_IJNS4_1CILi2EEENSA_ILi1EEESC_EEENS1_35KernelTmaWarpSpecializedCooperativeEEENS5_IJNSA_ILi128EEENSA_ILi32EEENSA_ILi64EEEEEEaNS5_IJlSC_lEEEaSK_NS4_8TiledMMAINS4_8MMA_AtomIJNS4_4SM904GMMA26MMA_64x32x32_S32S8S8_SS_TNEEEENS4_6LayoutISD_NS5_IJSC_NSA_ILi0EEESS_EEEEENS5_IJNS4_10UnderscoreESV_SV_EEEEENS4_13SM90_TMA_LOADENS4_14ComposedLayoutINS4_7SwizzleILi2ELi4ELi3EEENS4_18smem_ptr_flag_bitsILi8EEENSR_INS5_IJNSA_ILi8EEESI_EEENS5_IJSI_SC_EEEEEEEvNS4_8identityENS4_23SM90_TMA_LOAD_MULTICASTES18_vS19_EENS_8epilogue10collective6detail29Sm90TmaWarpSpecializedAdapterINS1D_15DefaultEpilogueIaSK_SK_NS1C_6thread17LinearCombinationIaLi1EiiLNS1H_9ScaleType4KindE0ELNS_15FloatRoundStyleE2EaEENS1_15EpilogueDefaultEEEEEvvEEEEvNT_6ParamsE)
        /*0014*/ 	.word	0x00000000


	//----- nvinfo : EIATTR_MIN_STACK_SIZE
	.align		4
.L_17:
        /*0018*/ 	.byte	0x04, 0x12
        /*001a*/ 	.short	(.L_19 - .L_18)
	.align		4
.L_18:
        /*001c*/ 	.word	index@(_ZN7cutlass13device_kernelINS_4gemm6kernel13GemmUniversalIN4cute5tupleIJiiiiEEENS1_10collective13CollectiveMmaINS1_34MainloopSm90TmaGmmaWarpSpecializedILi22ENS5_IJNS4_1CILi2EEENSA_ILi1EEESC_EEENS1_35KernelTmaWarpSpecializedCooperativeEEENS5_IJNSA_ILi128EEENSA_ILi32EEENSA_ILi64EEEEEEaNS5_IJlSC_lEEEaSK_NS4_8TiledMMAINS4_8MMA_AtomIJNS4_4SM904GMMA26MMA_64x32x32_S32S8S8_SS_TNEEEENS4_6LayoutISD_NS5_IJSC_NSA_ILi0EEESS_EEEEENS5_IJNS4_10UnderscoreESV_SV_EEEEENS4_13SM90_TMA_LOADENS4_14ComposedLayoutINS4_7SwizzleILi2ELi4ELi3EEENS4_18smem_ptr_flag_bitsILi8EEENSR_INS5_IJNSA_ILi8EEESI_EEENS5_IJSI_SC_EEEEEEEvNS4_8identityENS4_23SM90_TMA_LOAD_MULTICASTES18_vS19_EENS_8epilogue10collective6detail29Sm90TmaWarpSpecializedAdapterINS1D_15DefaultEpilogueIaSK_SK_NS1C_6thread17LinearCombinationIaLi1EiiLNS1H_9ScaleType4KindE0ELNS_15FloatRoundStyleE2EaEENS1_15EpilogueDefaultEEEEEvvEEEEvNT_6ParamsE)
        /*0020*/ 	.word	0x00000000
.L_19:


//--------------------- .nv.compat                --------------------------
	.section	.nv.compat,"",@"SHT_CUDA_COMPAT_INFO"
	.align	4
        /*0000*/ 	.byte	0x02, 0x09, 0x01, 0x00, 0x02, 0x02, 0x04, 0x00, 0x02, 0x05, 0x05, 0x00, 0x03, 0x07, 0x01, 0x01
        /*0010*/ 	.byte	0x02, 0x03, 0x01, 0x00, 0x02, 0x06, 0x01, 0x00, 0x04, 0x0b, 0x08, 0x00, 0x00, 0x00, 0x00, 0x00
        /*0020*/ 	.byte	0x00, 0x00, 0x00, 0x00


//--------------------- .nv.info._ZN7cutlass13device_kernelINS_4gemm6kernel13GemmUniversalIN4cute5tupleIJiiiiEEENS1_10collective13CollectiveMmaINS1_34MainloopSm90TmaGmmaWarpSpecializedILi22ENS5_IJNS4_1CILi2EEENSA_ILi1EEESC_EEENS1_35KernelTmaWarpSpecializedCooperativeEEENS5_IJNSA_ILi128EEENSA_ILi32EEENSA_ILi64EEEEEEaNS5_IJlSC_lEEEaSK_NS4_8TiledMMAINS4_8MMA_AtomIJNS4_4SM904GMMA26MMA_64x32x32_S32S8S8_SS_TNEEEENS4_6LayoutISD_NS5_IJSC_NSA_ILi0EEESS_EEEEENS5_IJNS4_10UnderscoreESV_SV_EEEEENS4_13SM90_TMA_LOADENS4_14ComposedLayoutINS4_7SwizzleILi2ELi4ELi3EEENS4_18smem_ptr_flag_bitsILi8EEENSR_INS5_IJNSA_ILi8EEESI_EEENS5_IJSI_SC_EEEEEEEvNS4_8identityENS4_23SM90_TMA_LOAD_MULTICASTES18_vS19_EENS_8epilogue10collective6detail29Sm90TmaWarpSpecializedAdapterINS1D_15DefaultEpilogueIaSK_SK_NS1C_6thread17LinearCombinationIaLi1EiiLNS1H_9ScaleType4KindE0ELNS_15FloatRoundStyleE2EaEENS1_15EpilogueDefaultEEEEEvvEEEEvNT_6ParamsE --------------------------
	.section	.nv.info._ZN7cutlass13device_kernelINS_4gemm6kernel13GemmUniversalIN4cute5tupleIJiiiiEEENS1_10collective13CollectiveMmaINS1_34MainloopSm90TmaGmmaWarpSpecializedILi22ENS5_IJNS4_1CILi2EEENSA_ILi1EEESC_EEENS1_35KernelTmaWarpSpecializedCooperativeEEENS5_IJNSA_ILi128EEENSA_ILi32EEENSA_ILi64EEEEEEaNS5_IJlSC_lEEEaSK_NS4_8TiledMMAINS4_8MMA_AtomIJNS4_4SM904GMMA26MMA_64x32x32_S32S8S8_SS_TNEEEENS4_6LayoutISD_NS5_IJSC_NSA_ILi0EEESS_EEEEENS5_IJNS4_10UnderscoreESV_SV_EEEEENS4_13SM90_TMA_LOADENS4_14ComposedLayoutINS4_7SwizzleILi2ELi4ELi3EEENS4_18smem_ptr_flag_bitsILi8EEENSR_INS5_IJNSA_ILi8EEESI_EEENS5_IJSI_SC_EEEEEEEvNS4_8identityENS4_23SM90_TMA_LOAD_MULTICASTES18_vS19_EENS_8epilogue10collective6detail29Sm90TmaWarpSpecializedAdapterINS1D_15DefaultEpilogueIaSK_SK_NS1C_6thread17LinearCombinationIaLi1EiiLNS1H_9ScaleType4KindE0ELNS_15FloatRoundStyleE2EaEENS1_15EpilogueDefaultEEEEEvvEEEEvNT_6ParamsE,"",@"SHT_CUDA_INFO"
	.sectionflags	@""
	.align	4


	//----- nvinfo : EIATTR_CUDA_API_VERSION
	.align		4
        /*0000*/ 	.byte	0x04, 0x37
        /*0002*/ 	.short	(.L_21 - .L_20)
.L_20:
        /*0004*/ 	.word	0x00000082


	//----- nvinfo : EIATTR_KPARAM_INFO
	.align		4
.L_21:
        /*0008*/ 	.byte	0x04, 0x17
        /*000a*/ 	.short	(.L_23 - .L_22)
.L_22:
        /*000c*/ 	.word	0x00000000
        /*0010*/ 	.short	0x0000
        /*0012*/ 	.short	0x0070
        /*0014*/ 	.byte	0x00, 0xf0, 0x01, 0x10


	//----- nvinfo : EIATTR_SPARSE_MMA_MASK
	.align		4
.L_23:
        /*0018*/ 	.byte	0x03, 0x50
        /*001a*/ 	.short	0x0000


	//----- nvinfo : EIATTR_MAXREG_COUNT
	.align		4
        /*001c*/ 	.byte	0x03, 0x1b
        /*001e*/ 	.short	0x00a8


	//----- nvinfo : EIATTR_NUM_BARRIERS
	.align		4
        /*0020*/ 	.byte	0x02, 0x4c
        /*0022*/ 	.byte	0x01
	.zero		1


	//----- nvinfo : EIATTR_EXTERNS
	.align		4
        /*0024*/ 	.byte	0x04, 0x0f
        /*0026*/ 	.short	(.L_25 - .L_24)


	//   ....[0]....
	.align		4
.L_24:
        /*0028*/ 	.word	index@(__assertfail)


	//----- nvinfo : EIATTR_MERCURY_ISA_VERSION
	.align		4
.L_25:
        /*002c*/ 	.byte	0x03, 0x5f
        /*002e*/ 	.short	0x0101


	//----- nvinfo : EIATTR_INT_WARP_WIDE_INSTR_OFFSETS
	.align		4
        /*0030*/ 	.byte	0x04, 0x31
        /*0032*/ 	.short	(.L_27 - .L_26)


	//   ....[0]....
.L_26:
        /*0034*/ 	.word	0x000006f0


	//   ....[1]....
        /*0038*/ 	.word	0x00000720


	//   ....[2]....
        /*003c*/ 	.word	0x000008e0


	//----- nvinfo : EIATTR_COOP_GROUP_MASK_REGIDS
	.align		4
.L_27:
        /*0040*/ 	.byte	0x04, 0x29
        /*0042*/ 	.short	(.L_29 - .L_28)


	//   ....[0]....
.L_28:
        /*0044*/ 	.word	0xffffffff


	//   ....[1]....
        /*0048*/ 	.word	0xffffffff


	//   ....[2]....
        /*004c*/ 	.word	0xffffffff


	//   ....[3]....
        /*0050*/ 	.word	0xffffffff


	//   ....[4]....
        /*0054*/ 	.word	0xffffffff


	//   ....[5]....
        /*0058*/ 	.word	0xffffffff


	//----- nvinfo : EIATTR_COOP_GROUP_INSTR_OFFSETS
	.align		4
.L_29:
        /*005c*/ 	.byte	0x04, 0x28
        /*005e*/ 	.short	(.L_31 - .L_30)


	//   ....[0]....
.L_30:
        /*0060*/ 	.word	0x00000060


	//   ....[1]....
        /*0064*/ 	.word	0x00000070


	//   ....[2]....
        /*0068*/ 	.word	0x00000130


	//   ....[3]....
        /*006c*/ 	.word	0x00000540


	//   ....[4]....
        /*0070*/ 	.word	0x00000a60


	//   ....[5]....
        /*0074*/ 	.word	0x000014d0


	//----- nvinfo : EIATTR_REG_RECONFIG
	.align		4
.L_31:
        /*0078*/ 	.byte	0x01, 0x54
	.zero		2


	//----- nvinfo : EIATTR_SYSCALL_OFFSETS
	.align		4
        /*007c*/ 	.byte	0x04, 0x46
        /*007e*/ 	.short	(.L_33 - .L_32)


	//   ....[0]....
.L_32:
        /*0080*/ 	.word	0x00001690


	//----- nvinfo : EIATTR_MBARRIER_INSTR_OFFSETS
	.align		4
.L_33:
        /*0084*/ 	.byte	0x04, 0x39
        /*0086*/ 	.short	(.L_35 - .L_34)


	//   ....[0]....
.L_34:
        /*0088*/ 	.word	0x00000250
        /*008c*/ 	.word	0x000000ff
        /*0090*/ 	.word	0x00000000
        /*0094*/ 	.short	0x0100
        /*0096*/ 	.byte	0x08
	.zero		1


	//   ....[1]....
        /*0098*/ 	.word	0x00000260
        /*009c*/ 	.word	0x000000ff
        /*00a0*/ 	.word	0x000000b0
        /*00a4*/ 	.short	0x0100
        /*00a6*/ 	.byte	0x08
	.zero		1


	//   ....[2]....
        /*00a8*/ 	.word	0x00000270
        /*00ac*/ 	.word	0x000000ff
        /*00b0*/ 	.word	0x00000008
        /*00b4*/ 	.short	0x0100
        /*00b6*/ 	.byte	0x08
	.zero		1


	//   ....[3]....
        /*00b8*/ 	.word	0x00000280
        /*00bc*/ 	.word	0x000000ff
        /*00c0*/ 	.word	0x000000b8
        /*00c4*/ 	.short	0x0100
        /*00c6*/ 	.byte	0x08
	.zero		1


	//   ....[4]....
        /*00c8*/ 	.word	0x00000290
        /*00cc*/ 	.word	0x000000ff
        /*00d0*/ 	.word	0x00000010
        /*00d4*/ 	.short	0x0100
        /*00d6*/ 	.byte	0x08
	.zero		1


	//   ....[5]....
        /*00d8*/ 	.word	0x000002a0
        /*00dc*/ 	.word	0x000000ff
        /*00e0*/ 	.word	0x000000c0
        /*00e4*/ 	.short	0x0100
        /*00e6*/ 	.byte	0x08
	.zero		1


	//   ....[6]....
        /*00e8*/ 	.word	0x000002b0
        /*00ec*/ 	.word	0x000000ff
        /*00f0*/ 	.word	0x00000018
        /*00f4*/ 	.short	0x0100
        /*00f6*/ 	.byte	0x08
	.zero		1


	//   ....[7]....
        /*00f8*/ 	.word	0x000002c0
        /*00fc*/ 	.word	0x000000ff
        /*0100*/ 	.word	0x000000c8
        /*0104*/ 	.short	0x0100
        /*0106*/ 	.byte	0x08
	.zero		1


	//   ....[8]....
        /*0108*/ 	.word	0x000002d0
        /*010c*/ 	.word	0x000000ff
        /*0110*/ 	.word	0x00000020
        /*0114*/ 	.short	0x0100
        /*0116*/ 	.byte	0x08
	.zero		1


	//   ....[9]....
        /*0118*/ 	.word	0x000002e0
        /*011c*/ 	.word	0x000000ff
        /*0120*/ 	.word	0x000000d0
        /*0124*/ 	.short	0x0100
        /*0126*/ 	.byte	0x08
	.zero		1


	//   ....[10]....
        /*0128*/ 	.word	0x000002f0
        /*012c*/ 	.word	0x000000ff
        /*0130*/ 	.word	0x00000028
        /*0134*/ 	.short	0x0100
        /*0136*/ 	.byte	0x08
	.zero		1


	//   ....[11]....
        /*0138*/ 	.word	0x00000300
        /*013c*/ 	.word	0x000000ff
        /*0140*/ 	.word	0x000000d8
        /*0144*/ 	.short	0x0100
        /*0146*/ 	.byte	0x08
	.zero		1


	//   ....[12]....
        /*0148*/ 	.word	0x00000310
        /*014c*/ 	.word	0x000000ff
        /*0150*/ 	.word	0x00000030
        /*0154*/ 	.short	0x0100
        /*0156*/ 	.byte	0x08
	.zero		1


	//   ....[13]....
        /*0158*/ 	.word	0x00000320
        /*015c*/ 	.word	0x000000ff
        /*0160*/ 	.word	0x000000e0
        /*0164*/ 	.short	0x0100
        /*0166*/ 	.byte	0x08
	.zero		1


	//   ....[14]....
        /*0168*/ 	.word	0x00000330
        /*016c*/ 	.word	0x000000ff
        /*0170*/ 	.word	0x00000038
        /*0174*/ 	.short	0x0100
        /*0176*/ 	.byte	0x08
	.zero		1


	//   ....[15]....
        /*0178*/ 	.word	0x00000340
        /*017c*/ 	.word	0x000000ff
        /*0180*/ 	.word	0x000000e8
        /*0184*/ 	.short	0x0100
        /*0186*/ 	.byte	0x08
	.zero		1


	//   ....[16]....
        /*0188*/ 	.word	0x00000350
        /*018c*/ 	.word	0x000000ff
        /*0190*/ 	.word	0x00000040
        /*0194*/ 	.short	0x0100
        /*0196*/ 	.byte	0x08
	.zero		1


	//   ....[17]....
        /*0198*/ 	.word	0x00000360
        /*019c*/ 	.word	0x000000ff
        /*01a0*/ 	.word	0x000000f0
        /*01a4*/ 	.short	0x0100
        /*01a6*/ 	.byte	0x08
	.zero		1


	//   ....[18]....
        /*01a8*/ 	.word	0x00000370
        /*01ac*/ 	.word	0x000000ff
        /*01b0*/ 	.word	0x00000048
        /*01b4*/ 	.short	0x0100
        /*01b6*/ 	.byte	0x08
	.zero		1


	//   ....[19]....
        /*01b8*/ 	.word	0x00000380
        /*01bc*/ 	.word	0x000000ff
        /*01c0*/ 	.word	0x000000f8
        /*01c4*/ 	.short	0x0100
        /*01c6*/ 	.byte	0x08
	.zero		1


	//   ....[20]....
        /*01c8*/ 	.word	0x00000390
        /*01cc*/ 	.word	0x000000ff
        /*01d0*/ 	.word	0x00000050
        /*01d4*/ 	.short	0x0100
        /*01d6*/ 	.byte	0x08
	.zero		1


	//   ....[21]....
        /*01d8*/ 	.word	0x000003a0
        /*01dc*/ 	.word	0x000000ff
        /*01e0*/ 	.word	0x00000100
        /*01e4*/ 	.short	0x0100
        /*01e6*/ 	.byte	0x08
	.zero		1


	//   ....[22]....
        /*01e8*/ 	.word	0x000003b0
        /*01ec*/ 	.word	0x000000ff
        /*01f0*/ 	.word	0x00000058
        /*01f4*/ 	.short	0x0100
        /*01f6*/ 	.byte	0x08
	.zero		1


	//   ....[23]....
        /*01f8*/ 	.word	0x000003c0
        /*01fc*/ 	.word	0x000000ff
        /*0200*/ 	.word	0x00000108
        /*0204*/ 	.short	0x0100
        /*0206*/ 	.byte	0x08
	.zero		1


	//   ....[24]....
        /*0208*/ 	.word	0x000003d0
        /*020c*/ 	.word	0x000000ff
        /*0210*/ 	.word	0x00000060
        /*0214*/ 	.short	0x0100
        /*0216*/ 	.byte	0x08
	.zero		1


	//   ....[25]....
        /*0218*/ 	.word	0x000003e0
        /*021c*/ 	.word	0x000000ff
        /*0220*/ 	.word	0x00000110
        /*0224*/ 	.short	0x0100
        /*0226*/ 	.byte	0x08
	.zero		1


	//   ....[26]....
        /*0228*/ 	.word	0x000003f0
        /*022c*/ 	.word	0x000000ff
        /*0230*/ 	.word	0x00000068
        /*0234*/ 	.short	0x0100
        /*0236*/ 	.byte	0x08
	.zero		1


	//   ....[27]....
        /*0238*/ 	.word	0x00000400
        /*023c*/ 	.word	0x000000ff
        /*0240*/ 	.word	0x00000118
        /*0244*/ 	.short	0x0100
        /*0246*/ 	.byte	0x08
	.zero		1


	//   ....[28]....
        /*0248*/ 	.word	0x00000410
        /*024c*/ 	.word	0x000000ff
        /*0250*/ 	.word	0x00000070
        /*0254*/ 	.short	0x0100
        /*0256*/ 	.byte	0x08
	.zero		1


	//   ....[29]....
        /*0258*/ 	.word	0x00000420
        /*025c*/ 	.word	0x000000ff
        /*0260*/ 	.word	0x00000120
        /*0264*/ 	.short	0x0100
        /*0266*/ 	.byte	0x08
	.zero		1


	//   ....[30]....
        /*0268*/ 	.word	0x00000430
        /*026c*/ 	.word	0x000000ff
        /*0270*/ 	.word	0x00000078
        /*0274*/ 	.short	0x0100
        /*0276*/ 	.byte	0x08
	.zero		1


	//   ....[31]....
        /*0278*/ 	.word	0x00000440
        /*027c*/ 	.word	0x000000ff
        /*0280*/ 	.word	0x00000128
        /*0284*/ 	.short	0x0100
        /*0286*/ 	.byte	0x08
	.zero		1


	//   ....[32]....
        /*0288*/ 	.word	0x00000450
        /*028c*/ 	.word	0x000000ff
        /*0290*/ 	.word	0x00000080
        /*0294*/ 	.short	0x0100
        /*0296*/ 	.byte	0x08
	.zero		1


	//   ....[33]....
        /*0298*/ 	.word	0x00000460
        /*029c*/ 	.word	0x000000ff
        /*02a0*/ 	.word	0x00000130
        /*02a4*/ 	.short	0x0100
        /*02a6*/ 	.byte	0x08
	.zero		1


	//   ....[34]....
        /*02a8*/ 	.word	0x00000470
        /*02ac*/ 	.word	0x000000ff
        /*02b0*/ 	.word	0x00000088
        /*02b4*/ 	.short	0x0100
        /*02b6*/ 	.byte	0x08
	.zero		1


	//   ....[35]....
        /*02b8*/ 	.word	0x00000480
        /*02bc*/ 	.word	0x000000ff
        /*02c0*/ 	.word	0x00000138
        /*02c4*/ 	.short	0x0100
        /*02c6*/ 	.byte	0x08
	.zero		1


	//   ....[36]....
        /*02c8*/ 	.word	0x00000490
        /*02cc*/ 	.word	0x000000ff
        /*02d0*/ 	.word	0x00000090
        /*02d4*/ 	.short	0x0100
        /*02d6*/ 	.byte	0x08
	.zero		1


	//   ....[37]....
        /*02d8*/ 	.word	0x000004a0
        /*02dc*/ 	.word	0x000000ff
        /*02e0*/ 	.word	0x00000140
        /*02e4*/ 	.short	0x0100
        /*02e6*/ 	.byte	0x08
	.zero		1


	//   ....[38]....
        /*02e8*/ 	.word	0x000004b0
        /*02ec*/ 	.word	0x000000ff
        /*02f0*/ 	.word	0x00000098
        /*02f4*/ 	.short	0x0100
        /*02f6*/ 	.byte	0x08
	.zero		1


	//   ....[39]....
        /*02f8*/ 	.word	0x000004c0
        /*02fc*/ 	.word	0x000000ff
        /*0300*/ 	.word	0x00000148
        /*0304*/ 	.short	0x0100
        /*0306*/ 	.byte	0x08
	.zero		1


	//   ....[40]....
        /*0308*/ 	.word	0x000004d0
        /*030c*/ 	.word	0x000000ff
        /*0310*/ 	.word	0x000000a0
        /*0314*/ 	.short	0x0100
        /*0316*/ 	.byte	0x08
	.zero		1


	//   ....[41]....
        /*0318*/ 	.word	0x000004e0
        /*031c*/ 	.word	0x000000ff
        /*0320*/ 	.word	0x00000150
        /*0324*/ 	.short	0x0100
        /*0326*/ 	.byte	0x08
	.zero		1


	//   ....[42]....
        /*0328*/ 	.word	0x000004f0
        /*032c*/ 	.word	0x000000ff
        /*0330*/ 	.word	0x000000a8
        /*0334*/ 	.short	0x0100
        /*0336*/ 	.byte	0x08
	.zero		1


	//   ....[43]....
        /*0338*/ 	.word	0x00000500
        /*033c*/ 	.word	0x000000ff
        /*0340*/ 	.word	0x00000158
        /*0344*/ 	.short	0x0100
        /*0346*/ 	.byte	0x08
	.zero		1


	//   ....[44]....
        /*0348*/ 	.word	0x00000960
        /*034c*/ 	.word	0x000000ff
        /*0350*/ 	.word	0x00000170
        /*0354*/ 	.short	0x0100
        /*0356*/ 	.byte	0x06
	.zero		1


	//   ....[45]....
        /*0358*/ 	.word	0x000009f0
        /*035c*/ 	.word	0x000000ff
        /*0360*/ 	.word	0x00000178
        /*0364*/ 	.short	0x0100
        /*0366*/ 	.byte	0x06
	.zero		1


	//   ....[46]....
        /*0368*/ 	.word	0x00001750
        /*036c*/ 	.word	0x00000003
        /*0370*/ 	.word	0x00000000
        /*0374*/ 	.short	0x010a
        /*0376*/ 	.byte	0x3f
	.zero		1


	//   ....[47]....
        /*0378*/ 	.word	0x00001790
        /*037c*/ 	.word	0x00000003
        /*0380*/ 	.word	0x00000000
        /*0384*/ 	.short	0x010a
        /*0386*/ 	.byte	0x3f
	.zero		1


	//   ....[48]....
        /*0388*/ 	.word	0x00001a60
        /*038c*/ 	.word	0x00000005
        /*0390*/ 	.word	0x00000000
        /*0394*/ 	.short	0x010a
        /*0396*/ 	.byte	0x3f
	.zero		1


	//   ....[49]....
        /*0398*/ 	.word	0x00001aa0
        /*039c*/ 	.word	0x00000005
        /*03a0*/ 	.word	0x00000000
        /*03a4*/ 	.short	0x010a
        /*03a6*/ 	.byte	0x3f
	.zero		1


	//   ....[50]....
        /*03a8*/ 	.word	0x00001c00
        /*03ac*/ 	.word	0x00000005
        /*03b0*/ 	.word	0x00000000
        /*03b4*/ 	.short	0x0101
        /*03b6*/ 	.byte	0x3f
	.zero		1


	//   ....[51]....
        /*03b8*/ 	.word	0x00001e20
        /*03bc*/ 	.word	0x00000003
        /*03c0*/ 	.word	0x00000000
        /*03c4*/ 	.short	0x0101
        /*03c6*/ 	.byte	0x3f
	.zero		1


	//   ....[52]....
        /*03c8*/ 	.word	0x00003f60
        /*03cc*/ 	.word	0x00000018
        /*03d0*/ 	.word	0x000000b0
        /*03d4*/ 	.short	0x010a
        /*03d6*/ 	.byte	0x3f
	.zero		1


	//   ....[53]....
        /*03d8*/ 	.word	0x000042e0
        /*03dc*/ 	.word	0x00000003
        /*03e0*/ 	.word	0x00000178
        /*03e4*/ 	.short	0x0101
        /*03e6*/ 	.byte	0x3f
	.zero		1


	//   ....[54]....
        /*03e8*/ 	.word	0x00004a40
        /*03ec*/ 	.word	0x00000007
        /*03f0*/ 	.word	0x00000000
        /*03f4*/ 	.short	0x010a
        /*03f6*/ 	.byte	0x3f
	.zero		1


	//   ....[55]....
        /*03f8*/ 	.word	0x00004ac0
        /*03fc*/ 	.word	0x00000009
        /*0400*/ 	.word	0x00000000
        /*0404*/ 	.short	0x010a
        /*0406*/ 	.byte	0x3f
	.zero		1


	//   ....[56]....
        /*0408*/ 	.word	0x00004b50
        /*040c*/ 	.word	0x00000006
        /*0410*/ 	.word	0x00000000
        /*0414*/ 	.short	0x010a
        /*0416*/ 	.byte	0x3f
	.zero		1


	//   ....[57]....
        /*0418*/ 	.word	0x00004be0
        /*041c*/ 	.word	0x00000009
        /*0420*/ 	.word	0x00000000
        /*0424*/ 	.short	0x010a
        /*0426*/ 	.byte	0x3f
	.zero		1


	//   ....[58]....
        /*0428*/ 	.word	0x00004c70
        /*042c*/ 	.word	0x00000006
        /*0430*/ 	.word	0x00000000
        /*0434*/ 	.short	0x010a
        /*0436*/ 	.byte	0x3f
	.zero		1


	//   ....[59]....
        /*0438*/ 	.word	0x00004d00
        /*043c*/ 	.word	0x00000009
        /*0440*/ 	.word	0x00000000
        /*0444*/ 	.short	0x010a
        /*0446*/ 	.byte	0x3f
	.zero		1


	//   ....[60]....
        /*0448*/ 	.word	0x00004d90
        /*044c*/ 	.word	0x00000006
        /*0450*/ 	.word	0x00000000
        /*0454*/ 	.short	0x010a
        /*0456*/ 	.byte	0x3f
	.zero		1


	//   ....[61]....
        /*0458*/ 	.word	0x00004e20
        /*045c*/ 	.word	0x00000009
        /*0460*/ 	.word	0x00000000
        /*0464*/ 	.short	0x010a
        /*0466*/ 	.byte	0x3f
	.zero		1


	//   ....[62]....
        /*0468*/ 	.word	0x00004eb0
        /*046c*/ 	.word	0x00000006
        /*0470*/ 	.word	0x00000000
        /*0474*/ 	.short	0x010a
        /*0476*/ 	.byte	0x3f
	.zero		1


	//   ....[63]....
        /*0478*/ 	.word	0x00004f40
        /*047c*/ 	.word	0x00000009
        /*0480*/ 	.word	0x00000000
        /*0484*/ 	.short	0x010a
        /*0486*/ 	.byte	0x3f
	.zero		1


	//   ....[64]....
        /*0488*/ 	.word	0x00004fd0
        /*048c*/ 	.word	0x00000006
        /*0490*/ 	.word	0x00000000
        /*0494*/ 	.short	0x010a
        /*0496*/ 	.byte	0x3f
	.zero		1


	//   ....[65]....
        /*0498*/ 	.word	0x00005060
        /*049c*/ 	.word	0x00000009
        /*04a0*/ 	.word	0x00000000
        /*04a4*/ 	.short	0x010a
        /*04a6*/ 	.byte	0x3f
	.zero		1


	//   ....[66]....
        /*04a8*/ 	.word	0x000050f0
        /*04ac*/ 	.word	0x00000006
        /*04b0*/ 	.word	0x00000000
        /*04b4*/ 	.short	0x010a
        /*04b6*/ 	.byte	0x3f
	.zero		1


	//   ....[67]....
        /*04b8*/ 	.word	0x00005180
        /*04bc*/ 	.word	0x00000009
        /*04c0*/ 	.word	0x00000000
        /*04c4*/ 	.short	0x010a
        /*04c6*/ 	.byte	0x3f
	.zero		1


	//   ....[68]....
        /*04c8*/ 	.word	0x00005210
        /*04cc*/ 	.word	0x00000006
        /*04d0*/ 	.word	0x00000000
        /*04d4*/ 	.short	0x010a
        /*04d6*/ 	.byte	0x3f
	.zero		1


	//   ....[69]....
        /*04d8*/ 	.word	0x000052a0
        /*04dc*/ 	.word	0x00000009
        /*04e0*/ 	.word	0x00000000
        /*04e4*/ 	.short	0x010a
        /*04e6*/ 	.byte	0x3f
	.zero		1


	//   ....[70]....
        /*04e8*/ 	.word	0x00005330
        /*04ec*/ 	.word	0x00000006
        /*04f0*/ 	.word	0x00000000
        /*04f4*/ 	.short	0x010a
        /*04f6*/ 	.byte	0x3f
	.zero		1


	//   ....[71]....
        /*04f8*/ 	.word	0x000053c0
        /*04fc*/ 	.word	0x00000009
        /*0500*/ 	.word	0x00000000
        /*0504*/ 	.short	0x010a
        /*0506*/ 	.byte	0x3f
	.zero		1


	//   ....[72]....
        /*0508*/ 	.word	0x00005450
        /*050c*/ 	.word	0x00000006
        /*0510*/ 	.word	0x00000000
        /*0514*/ 	.short	0x010a
        /*0516*/ 	.byte	0x3f
	.zero		1


	//   ....[73]....
        /*0518*/ 	.word	0x000054e0
        /*051c*/ 	.word	0x00000009
        /*0520*/ 	.word	0x00000000
        /*0524*/ 	.short	0x010a
        /*0526*/ 	.byte	0x3f
	.zero		1


	//   ....[74]....
        /*0528*/ 	.word	0x00005570
        /*052c*/ 	.word	0x00000006
        /*0530*/ 	.word	0x00000000
        /*0534*/ 	.short	0x010a
        /*0536*/ 	.byte	0x3f
	.zero		1


	//   ....[75]....
        /*0538*/ 	.word	0x00005600
        /*053c*/ 	.word	0x00000003
        /*0540*/ 	.word	0x00000000
        /*0544*/ 	.short	0x010a
        /*0546*/ 	.byte	0x3f
	.zero		1


	//   ....[76]....
        /*0548*/ 	.word	0x00005660
        /*054c*/ 	.word	0x00000003
        /*0550*/ 	.word	0x00000000
        /*0554*/ 	.short	0x010a
        /*0556*/ 	.byte	0x3f
	.zero		1


	//   ....[77]....
        /*0558*/ 	.word	0x000056b0
        /*055c*/ 	.word	0x00000005
        /*0560*/ 	.word	0x00000000
        /*0564*/ 	.short	0x010a
        /*0566*/ 	.byte	0x3f
	.zero		1


	//   ....[78]....
        /*0568*/ 	.word	0x00005780
        /*056c*/ 	.word	0x00000018
        /*0570*/ 	.word	0x000000b0
        /*0574*/ 	.short	0x010a
        /*0576*/ 	.byte	0x3f
	.zero		1


	//   ....[79]....
        /*0578*/ 	.word	0x00005850
        /*057c*/ 	.word	0x00000007
        /*0580*/ 	.word	0x00000000
        /*0584*/ 	.short	0x010a
        /*0586*/ 	.byte	0x3f
	.zero		1


	//   ....[80]....
        /*0588*/ 	.word	0x000058a0
        /*058c*/ 	.word	0x00000009
        /*0590*/ 	.word	0x00000000
        /*0594*/ 	.short	0x010a
        /*0596*/ 	.byte	0x3f
	.zero		1


	//   ....[81]....
        /*0598*/ 	.word	0x000058f0
        /*059c*/ 	.word	0x00000006
        /*05a0*/ 	.word	0x00000000
        /*05a4*/ 	.short	0x010a
        /*05a6*/ 	.byte	0x3f
	.zero		1


	//   ....[82]....
        /*05a8*/ 	.word	0x00005940
        /*05ac*/ 	.word	0x00000009
        /*05b0*/ 	.word	0x00000000
        /*05b4*/ 	.short	0x010a
        /*05b6*/ 	.byte	0x3f
	.zero		1


	//   ....[83]....
        /*05b8*/ 	.word	0x00005990
        /*05bc*/ 	.word	0x00000006
        /*05c0*/ 	.word	0x00000000
        /*05c4*/ 	.short	0x010a
        /*05c6*/ 	.byte	0x3f
	.zero		1


	//   ....[84]....
        /*05c8*/ 	.word	0x000059e0
        /*05cc*/ 	.word	0x00000009
        /*05d0*/ 	.word	0x00000000
        /*05d4*/ 	.short	0x010a
        /*05d6*/ 	.byte	0x3f
	.zero		1


	//   ....[85]....
        /*05d8*/ 	.word	0x00005a30
        /*05dc*/ 	.word	0x00000006
        /*05e0*/ 	.word	0x00000000
        /*05e4*/ 	.short	0x010a
        /*05e6*/ 	.byte	0x3f
	.zero		1


	//   ....[86]....
        /*05e8*/ 	.word	0x00005a80
        /*05ec*/ 	.word	0x00000009
        /*05f0*/ 	.word	0x00000000
        /*05f4*/ 	.short	0x010a
        /*05f6*/ 	.byte	0x3f
	.zero		1


	//   ....[87]....
        /*05f8*/ 	.word	0x00005ad0
        /*05fc*/ 	.word	0x00000006
        /*0600*/ 	.word	0x00000000
        /*0604*/ 	.short	0x010a
        /*0606*/ 	.byte	0x3f
	.zero		1


	//   ....[88]....
        /*0608*/ 	.word	0x00005b20
        /*060c*/ 	.word	0x00000009
        /*0610*/ 	.word	0x00000000
        /*0614*/ 	.short	0x010a
        /*0616*/ 	.byte	0x3f
	.zero		1


	//   ....[89]....
        /*0618*/ 	.word	0x00005b70
        /*061c*/ 	.word	0x00000006
        /*0620*/ 	.word	0x00000000
        /*0624*/ 	.short	0x010a
        /*0626*/ 	.byte	0x3f
	.zero		1


	//   ....[90]....
        /*0628*/ 	.word	0x00005bc0
        /*062c*/ 	.word	0x00000009
        /*0630*/ 	.word	0x00000000
        /*0634*/ 	.short	0x010a
        /*0636*/ 	.byte	0x3f
	.zero		1


	//   ....[91]....
        /*0638*/ 	.word	0x00005c10
        /*063c*/ 	.word	0x00000006
        /*0640*/ 	.word	0x00000000
        /*0644*/ 	.short	0x010a
        /*0646*/ 	.byte	0x3f
	.zero		1


	//   ....[92]....
        /*0648*/ 	.word	0x00005c60
        /*064c*/ 	.word	0x00000009
        /*0650*/ 	.word	0x00000000
        /*0654*/ 	.short	0x010a
        /*0656*/ 	.byte	0x3f
	.zero		1


	//   ....[93]....
        /*0658*/ 	.word	0x00005cb0
        /*065c*/ 	.word	0x00000006
        /*0660*/ 	.word	0x00000000
        /*0664*/ 	.short	0x010a
        /*0666*/ 	.byte	0x3f
	.zero		1


	//   ....[94]....
        /*0668*/ 	.word	0x00005d00
        /*066c*/ 	.word	0x00000009
        /*0670*/ 	.word	0x00000000
        /*0674*/ 	.short	0x010a
        /*0676*/ 	.byte	0x3f
	.zero		1


	//   ....[95]....
        /*0678*/ 	.word	0x00005d50
        /*067c*/ 	.word	0x00000006
        /*0680*/ 	.word	0x00000000
        /*0684*/ 	.short	0x010a
        /*0686*/ 	.byte	0x3f
	.zero		1


	//   ....[96]....
        /*0688*/ 	.word	0x00005da0
        /*068c*/ 	.word	0x00000009
        /*0690*/ 	.word	0x00000000
        /*0694*/ 	.short	0x010a
        /*0696*/ 	.byte	0x3f
	.zero		1


	//   ....[97]....
        /*0698*/ 	.word	0x00005df0
        /*069c*/ 	.word	0x00000006
        /*06a0*/ 	.word	0x00000000
        /*06a4*/ 	.short	0x010a
        /*06a6*/ 	.byte	0x3f
	.zero		1


	//   ....[98]....
        /*06a8*/ 	.word	0x00005e40
        /*06ac*/ 	.word	0x00000009
        /*06b0*/ 	.word	0x00000000
        /*06b4*/ 	.short	0x010a
        /*06b6*/ 	.byte	0x3f
	.zero		1


	//   ....[99]....
        /*06b8*/ 	.word	0x00005e90
        /*06bc*/ 	.word	0x00000006
        /*06c0*/ 	.word	0x00000000
        /*06c4*/ 	.short	0x010a
        /*06c6*/ 	.byte	0x3f
	.zero		1


	//----- nvinfo : EIATTR_NUM_MBARRIERS
	.align		4
.L_35:
        /*06c8*/ 	.byte	0x03, 0x38
        /*06ca*/ 	.short	0x002e


	//----- nvinfo : EIATTR_EXIT_INSTR_OFFSETS
	.align		4
        /*06cc*/ 	.byte	0x04, 0x1c
        /*06ce*/ 	.short	(.L_37 - .L_36)


	//   ....[0]....
.L_36:
        /*06d0*/ 	.word	0x00000bd0


	//   ....[1]....
        /*06d4*/ 	.word	0x00001400


	//   ....[2]....
        /*06d8*/ 	.word	0x00003640


	//   ....[3]....
        /*06dc*/ 	.word	0x00003bc0


	//   ....[4]....
        /*06e0*/ 	.word	0x00005650


	//----- nvinfo : EIATTR_MAX_THREADS
	.align		4
.L_37:
        /*06e4*/ 	.byte	0x04, 0x05
        /*06e6*/ 	.short	(.L_39 - .L_38)
.L_38:
        /*06e8*/ 	.word	0x00000180
        /*06ec*/ 	.word	0x00000001
        /*06f0*/ 	.word	0x00000001


	//----- nvinfo : EIATTR_CRS_STACK_SIZE
	.align		4
.L_39:
        /*06f4*/ 	.byte	0x04, 0x1e
        /*06f6*/ 	.short	(.L_41 - .L_40)
.L_40:
        /*06f8*/ 	.word	0x00000000


	//----- nvinfo : EIATTR_CBANK_PARAM_SIZE
	.align		4
.L_41:
        /*06fc*/ 	.byte	0x03, 0x19
        /*06fe*/ 	.short	0x0470


	//----- nvinfo : EIATTR_PARAM_CBANK
	.align		4
        /*0700*/ 	.byte	0x04, 0x0a
        /*0702*/ 	.short	(.L_43 - .L_42)
	.align		4
.L_42:
        /*0704*/ 	.word	index@(.nv.constant0._ZN7cutlass13device_kernelINS_4gemm6kernel13GemmUniversalIN4cute5tupleIJiiiiEEENS1_10collective13CollectiveMmaINS1_34MainloopSm90TmaGmmaWarpSpecializedILi22ENS5_IJNS4_1CILi2EEENSA_ILi1EEESC_EEENS1_35KernelTmaWarpSpecializedCooperativeEEENS5_IJNSA_ILi128EEENSA_ILi32EEENSA_ILi64EEEEEEaNS5_IJlSC_lEEEaSK_NS4_8TiledMMAINS4_8MMA_AtomIJNS4_4SM904GMMA26MMA_64x32x32_S32S8S8_SS_TNEEEENS4_6LayoutISD_NS5_IJSC_NSA_ILi0EEESS_EEEEENS5_IJNS4_10UnderscoreESV_SV_EEEEENS4_13SM90_TMA_LOADENS4_14ComposedLayoutINS4_7SwizzleILi2ELi4ELi3EEENS4_18smem_ptr_flag_bitsILi8EEENSR_INS5_IJNSA_ILi8EEESI_EEENS5_IJSI_SC_EEEEEEEvNS4_8identityENS4_23SM90_TMA_LOAD_MULTICASTES18_vS19_EENS_8epilogue10collective6detail29Sm90TmaWarpSpecializedAdapterINS1D_15DefaultEpilogueIaSK_SK_NS1C_6thread17LinearCombinationIaLi1EiiLNS1H_9ScaleType4KindE0ELNS_15FloatRoundStyleE2EaEENS1_15EpilogueDefaultEEEEEvvEEEEvNT_6ParamsE)
        /*0708*/ 	.short	0x0210
        /*070a*/ 	.short	0x0470


	//----- nvinfo : EIATTR_SW_WAR
	.align		4
.L_43:
        /*070c*/ 	.byte	0x04, 0x36
        /*070e*/ 	.short	(.L_45 - .L_44)
.L_44:
        /*0710*/ 	.word	0x00000008
.L_45:


//--------------------- .nv.callgraph             --------------------------
	.section	.nv.callgraph,"",@"SHT_CUDA_CALLGRAPH"
	.align	4
	.sectionentsize	8
	.align		4
        /*0000*/ 	.word	0x00000000
	.align		4
        /*0004*/ 	.word	0xffffffff
	.align		4
        /*0008*/ 	.word	index@(_ZN7cutlass13device_kernelINS_4gemm6kernel13GemmUniversalIN4cute5tupleIJiiiiEEENS1_10collective13CollectiveMmaINS1_34MainloopSm90TmaGmmaWarpSpecializedILi22ENS5_IJNS4_1CILi2EEENSA_ILi1EEESC_EEENS1_35KernelTmaWarpSpecializedCooperativeEEENS5_IJNSA_ILi128EEENSA_ILi32EEENSA_ILi64EEEEEEaNS5_IJlSC_lEEEaSK_NS4_8TiledMMAINS4_8MMA_AtomIJNS4_4SM904GMMA26MMA_64x32x32_S32S8S8_SS_TNEEEENS4_6LayoutISD_NS5_IJSC_NSA_ILi0EEESS_EEEEENS5_IJNS4_10UnderscoreESV_SV_EEEEENS4_13SM90_TMA_LOADENS4_14ComposedLayoutINS4_7SwizzleILi2ELi4ELi3EEENS4_18smem_ptr_flag_bitsILi8EEENSR_INS5_IJNSA_ILi8EEESI_EEENS5_IJSI_SC_EEEEEEEvNS4_8identityENS4_23SM90_TMA_LOAD_MULTICASTES18_vS19_EENS_8epilogue10collective6detail29Sm90TmaWarpSpecializedAdapterINS1D_15DefaultEpilogueIaSK_SK_NS1C_6thread17LinearCombinationIaLi1EiiLNS1H_9ScaleType4KindE0ELNS_15FloatRoundStyleE2EaEENS1_15EpilogueDefaultEEEEEvvEEEEvNT_6ParamsE)
	.align		4
        /*000c*/ 	.word	index@(__assertfail)
	.align		4
        /*0010*/ 	.word	0x00000000
	.align		4
        /*0014*/ 	.word	0xfffffffe
	.align		4
        /*0018*/ 	.word	0x00000000
	.align		4
        /*001c*/ 	.word	0xfffffffd
	.align		4
        /*0020*/ 	.word	0x00000000
	.align		4
        /*0024*/ 	.word	0xfffffffc


//--------------------- .nv.constant4             --------------------------
	.section	.nv.constant4,"a",@progbits
	.align	8
	.align		8
.nv.constant4:
        /*0000*/ 	.dword	__assertfail
	.align		8
        /*0008*/ 	.dword	__unnamed_1
	.align		8
        /*0010*/ 	.dword	_ZN40_INTERNAL_e7f8a7c1_4_k_cu_4d8494a8_107674cuda3std3__45__cpo5beginE
	.align		8
        /*0018*/ 	.dword	_ZN40_INTERNAL_e7f8a7c1_4_k_cu_4d8494a8_107674cuda3std3__45__cpo3endE
	.align		8
        /*0020*/ 	.dword	_ZN40_INTERNAL_e7f8a7c1_4_k_cu_4d8494a8_107674cuda3std3__45__cpo6cbeginE
	.align		8
        /*0028*/ 	.dword	_ZN40_INTERNAL_e7f8a7c1_4_k_cu_4d8494a8_107674cuda3std3__45__cpo4cendE
	.align		8
        /*0030*/ 	.dword	_ZN40_INTERNAL_e7f8a7c1_4_k_cu_4d8494a8_107674cuda3std3__442_GLOBAL__N__e7f8a7c1_4_k_cu_4d8494a8_107676ignoreE
	.align		8
        /*0038*/ 	.dword	_ZN40_INTERNAL_e7f8a7c1_4_k_cu_4d8494a8_107674cuda3std3__419piecewise_constructE
	.align		8
        /*0040*/ 	.dword	_ZN40_INTERNAL_e7f8a7c1_4_k_cu_4d8494a8_107674cuda3std3__48in_placeE
	.align		8
        /*0048*/ 	.dword	_ZN40_INTERNAL_e7f8a7c1_4_k_cu_4d8494a8_107674cuda3std6ranges3__45__cpo4swapE
	.align		8
        /*0050*/ 	.dword	_ZN40_INTERNAL_e7f8a7c1_4_k_cu_4d8494a8_107674cuda3std6ranges3__45__cpo9iter_moveE
	.align		8
        /*0058*/ 	.dword	_ZN40_INTERNAL_e7f8a7c1_4_k_cu_4d8494a8_107674cute7productE
	.align		8
        /*0060*/ 	.dword	_ZN40_INTERNAL_e7f8a7c1_4_k_cu_4d8494a8_107674cute1_E
	.align		8
        /*0068*/ 	.dword	$str$22
	.align		8
        /*0070*/ 	.dword	$str$23


//--------------------- .text._ZN7cutlass13device_kernelINS_4gemm6kernel13GemmUniversalIN4cute5tupleIJiiiiEEENS1_10collective13CollectiveMmaINS1_34MainloopSm90TmaGmmaWarpSpecializedILi22ENS5_IJNS4_1CILi2EEENSA_ILi1EEESC_EEENS1_35KernelTmaWarpSpecializedCooperativeEEENS5_IJNSA_ILi128EEENSA_ILi32EEENSA_ILi64EEEEEEaNS5_IJlSC_lEEEaSK_NS4_8TiledMMAINS4_8MMA_AtomIJNS4_4SM904GMMA26MMA_64x32x32_S32S8S8_SS_TNEEEENS4_6LayoutISD_NS5_IJSC_NSA_ILi0EEESS_EEEEENS5_IJNS4_10UnderscoreESV_SV_EEEEENS4_13SM90_TMA_LOADENS4_14ComposedLayoutINS4_7SwizzleILi2ELi4ELi3EEENS4_18smem_ptr_flag_bitsILi8EEENSR_INS5_IJNSA_ILi8EEESI_EEENS5_IJSI_SC_EEEEEEEvNS4_8identityENS4_23SM90_TMA_LOAD_MULTICASTES18_vS19_EENS_8epilogue10collective6detail29Sm90TmaWarpSpecializedAdapterINS1D_15DefaultEpilogueIaSK_SK_NS1C_6thread17LinearCombinationIaLi1EiiLNS1H_9ScaleType4KindE0ELNS_15FloatRoundStyleE2EaEENS1_15EpilogueDefaultEEEEEvvEEEEvNT_6ParamsE --------------------------
	.section	.text._ZN7cutlass13device_kernelINS_4gemm6kernel13GemmUniversalIN4cute5tupleIJiiiiEEENS1_10collective13CollectiveMmaINS1_34MainloopSm90TmaGmmaWarpSpecializedILi22ENS5_IJNS4_1CILi2EEENSA_ILi1EEESC_EEENS1_35KernelTmaWarpSpecializedCooperativeEEENS5_IJNSA_ILi128EEENSA_ILi32EEENSA_ILi64EEEEEEaNS5_IJlSC_lEEEaSK_NS4_8TiledMMAINS4_8MMA_AtomIJNS4_4SM904GMMA26MMA_64x32x32_S32S8S8_SS_TNEEEENS4_6LayoutISD_NS5_IJSC_NSA_ILi0EEESS_EEEEENS5_IJNS4_10UnderscoreESV_SV_EEEEENS4_13SM90_TMA_LOADENS4_14ComposedLayoutINS4_7SwizzleILi2ELi4ELi3EEENS4_18smem_ptr_flag_bitsILi8EEENSR_INS5_IJNSA_ILi8EEESI_EEENS5_IJSI_SC_EEEEEEEvNS4_8identityENS4_23SM90_TMA_LOAD_MULTICASTES18_vS19_EENS_8epilogue10collective6detail29Sm90TmaWarpSpecializedAdapterINS1D_15DefaultEpilogueIaSK_SK_NS1C_6thread17LinearCombinationIaLi1EiiLNS1H_9ScaleType4KindE0ELNS_15FloatRoundStyleE2EaEENS1_15EpilogueDefaultEEEEEvvEEEEvNT_6ParamsE,"ax",@progbits
	.align	128
.text._ZN7cutlass13device_kernelINS_4gemm6kernel13GemmUniversalIN4cute5tupleIJiiiiEEENS1_10collective13CollectiveMmaINS1_34MainloopSm90TmaGmmaWarpSpecializedILi22ENS5_IJNS4_1CILi2EEENSA_ILi1EEESC_EEENS1_35KernelTmaWarpSpecializedCooperativeEEENS5_IJNSA_ILi128EEENSA_ILi32EEENSA_ILi64EEEEEEaNS5_IJlSC_lEEEaSK_NS4_8TiledMMAINS4_8MMA_AtomIJNS4_4SM904GMMA26MMA_64x32x32_S32S8S8_SS_TNEEEENS4_6LayoutISD_NS5_IJSC_NSA_ILi0EEESS_EEEEENS5_IJNS4_10UnderscoreESV_SV_EEEEENS4_13SM90_TMA_LOADENS4_14ComposedLayoutINS4_7SwizzleILi2ELi4ELi3EEENS4_18smem_ptr_flag_bitsILi8EEENSR_INS5_IJNSA_ILi8EEESI_EEENS5_IJSI_SC_EEEEEEEvNS4_8identityENS4_23SM90_TMA_LOAD_MULTICASTES18_vS19_EENS_8epilogue10collective6detail29Sm90TmaWarpSpecializedAdapterINS1D_15DefaultEpilogueIaSK_SK_NS1C_6thread17LinearCombinationIaLi1EiiLNS1H_9ScaleType4KindE0ELNS_15FloatRoundStyleE2EaEENS1_15EpilogueDefaultEEEEEvvEEEEvNT_6ParamsE:
        .type           _ZN7cutlass13device_kernelINS_4gemm6kernel13GemmUniversalIN4cute5tupleIJiiiiEEENS1_10collective13CollectiveMmaINS1_34MainloopSm90TmaGmmaWarpSpecializedILi22ENS5_IJNS4_1CILi2EEENSA_ILi1EEESC_EEENS1_35KernelTmaWarpSpecializedCooperativeEEENS5_IJNSA_ILi128EEENSA_ILi32EEENSA_ILi64EEEEEEaNS5_IJlSC_lEEEaSK_NS4_8TiledMMAINS4_8MMA_AtomIJNS4_4SM904GMMA26MMA_64x32x32_S32S8S8_SS_TNEEEENS4_6LayoutISD_NS5_IJSC_NSA_ILi0EEESS_EEEEENS5_IJNS4_10UnderscoreESV_SV_EEEEENS4_13SM90_TMA_LOADENS4_14ComposedLayoutINS4_7SwizzleILi2ELi4ELi3EEENS4_18smem_ptr_flag_bitsILi8EEENSR_INS5_IJNSA_ILi8EEESI_EEENS5_IJSI_SC_EEEEEEEvNS4_8identityENS4_23SM90_TMA_LOAD_MULTICASTES18_vS19_EENS_8epilogue10collective6detail29Sm90TmaWarpSpecializedAdapterINS1D_15DefaultEpilogueIaSK_SK_NS1C_6thread17LinearCombinationIaLi1EiiLNS1H_9ScaleType4KindE0ELNS_15FloatRoundStyleE2EaEENS1_15EpilogueDefaultEEEEEvvEEEEvNT_6ParamsE,@function
        .size           _ZN7cutlass13device_kernelINS_4gemm6kernel13GemmUniversalIN4cute5tupleIJiiiiEEENS1_10collective13CollectiveMmaINS1_34MainloopSm90TmaGmmaWarpSpecializedILi22ENS5_IJNS4_1CILi2EEENSA_ILi1EEESC_EEENS1_35KernelTmaWarpSpecializedCooperativeEEENS5_IJNSA_ILi128EEENSA_ILi32EEENSA_ILi64EEEEEEaNS5_IJlSC_lEEEaSK_NS4_8TiledMMAINS4_8MMA_AtomIJNS4_4SM904GMMA26MMA_64x32x32_S32S8S8_SS_TNEEEENS4_6LayoutISD_NS5_IJSC_NSA_ILi0EEESS_EEEEENS5_IJNS4_10UnderscoreESV_SV_EEEEENS4_13SM90_TMA_LOADENS4_14ComposedLayoutINS4_7SwizzleILi2ELi4ELi3EEENS4_18smem_ptr_flag_bitsILi8EEENSR_INS5_IJNSA_ILi8EEESI_EEENS5_IJSI_SC_EEEEEEEvNS4_8identityENS4_23SM90_TMA_LOAD_MULTICASTES18_vS19_EENS_8epilogue10collective6detail29Sm90TmaWarpSpecializedAdapterINS1D_15DefaultEpilogueIaSK_SK_NS1C_6thread17LinearCombinationIaLi1EiiLNS1H_9ScaleType4KindE0ELNS_15FloatRoundStyleE2EaEENS1_15EpilogueDefaultEEEEEvvEEEEvNT_6ParamsE,(.L_x_144 - _ZN7cutlass13device_kernelINS_4gemm6kernel13GemmUniversalIN4cute5tupleIJiiiiEEENS1_10collective13CollectiveMmaINS1_34MainloopSm90TmaGmmaWarpSpecializedILi22ENS5_IJNS4_1CILi2EEENSA_ILi1EEESC_EEENS1_35KernelTmaWarpSpecializedCooperativeEEENS5_IJNSA_ILi128EEENSA_ILi32EEENSA_ILi64EEEEEEaNS5_IJlSC_lEEEaSK_NS4_8TiledMMAINS4_8MMA_AtomIJNS4_4SM904GMMA26MMA_64x32x32_S32S8S8_SS_TNEEEENS4_6LayoutISD_NS5_IJSC_NSA_ILi0EEESS_EEEEENS5_IJNS4_10UnderscoreESV_SV_EEEEENS4_13SM90_TMA_LOADENS4_14ComposedLayoutINS4_7SwizzleILi2ELi4ELi3EEENS4_18smem_ptr_flag_bitsILi8EEENSR_INS5_IJNSA_ILi8EEESI_EEENS5_IJSI_SC_EEEEEEEvNS4_8identityENS4_23SM90_TMA_LOAD_MULTICASTES18_vS19_EENS_8epilogue10collective6detail29Sm90TmaWarpSpecializedAdapterINS1D_15DefaultEpilogueIaSK_SK_NS1C_6thread17LinearCombinationIaLi1EiiLNS1H_9ScaleType4KindE0ELNS_15FloatRoundStyleE2EaEENS1_15EpilogueDefaultEEEEEvvEEEEvNT_6ParamsE)
        .other          _ZN7cutlass13device_kernelINS_4gemm6kernel13GemmUniversalIN4cute5tupleIJiiiiEEENS1_10collective13CollectiveMmaINS1_34MainloopSm90TmaGmmaWarpSpecializedILi22ENS5_IJNS4_1CILi2EEENSA_ILi1EEESC_EEENS1_35KernelTmaWarpSpecializedCooperativeEEENS5_IJNSA_ILi128EEENSA_ILi32EEENSA_ILi64EEEEEEaNS5_IJlSC_lEEEaSK_NS4_8TiledMMAINS4_8MMA_AtomIJNS4_4SM904GMMA26MMA_64x32x32_S32S8S8_SS_TNEEEENS4_6LayoutISD_NS5_IJSC_NSA_ILi0EEESS_EEEEENS5_IJNS4_10UnderscoreESV_SV_EEEEENS4_13SM90_TMA_LOADENS4_14ComposedLayoutINS4_7SwizzleILi2ELi4ELi3EEENS4_18smem_ptr_flag_bitsILi8EEENSR_INS5_IJNSA_ILi8EEESI_EEENS5_IJSI_SC_EEEEEEEvNS4_8identityENS4_23SM90_TMA_LOAD_MULTICASTES18_vS19_EENS_8epilogue10collective6detail29Sm90TmaWarpSpecializedAdapterINS1D_15DefaultEpilogueIaSK_SK_NS1C_6thread17LinearCombinationIaLi1EiiLNS1H_9ScaleType4KindE0ELNS_15FloatRoundStyleE2EaEENS1_15EpilogueDefaultEEEEEvvEEEEvNT_6ParamsE,@"STO_CUDA_ENTRY STV_DEFAULT"
_ZN7cutlass13device_kernelINS_4gemm6kernel13GemmUniversalIN4cute5tupleIJiiiiEEENS1_10collective13CollectiveMmaINS1_34MainloopSm90TmaGmmaWarpSpecializedILi22ENS5_IJNS4_1CILi2EEENSA_ILi1EEESC_EEENS1_35KernelTmaWarpSpecializedCooperativeEEENS5_IJNSA_ILi128EEENSA_ILi32EEENSA_ILi64EEEEEEaNS5_IJlSC_lEEEaSK_NS4_8TiledMMAINS4_8MMA_AtomIJNS4_4SM904GMMA26MMA_64x32x32_S32S8S8_SS_TNEEEENS4_6LayoutISD_NS5_IJSC_NSA_ILi0EEESS_EEEEENS5_IJNS4_10UnderscoreESV_SV_EEEEENS4_13SM90_TMA_LOADENS4_14ComposedLayoutINS4_7SwizzleILi2ELi4ELi3EEENS4_18smem_ptr_flag_bitsILi8EEENSR_INS5_IJNSA_ILi8EEESI_EEENS5_IJSI_SC_EEEEEEEvNS4_8identityENS4_23SM90_TMA_LOAD_MULTICASTES18_vS19_EENS_8epilogue10collective6detail29Sm90TmaWarpSpecializedAdapterINS1D_15DefaultEpilogueIaSK_SK_NS1C_6thread17LinearCombinationIaLi1EiiLNS1H_9ScaleType4KindE0ELNS_15FloatRoundStyleE2EaEENS1_15EpilogueDefaultEEEEEvvEEEEvNT_6ParamsE:
[----:B------:R-:W0:Y:S01]  /*0000*/  LDC R1, c[0x0][0x28] ;  /* 0x00000a00ff017b82 */ /* 0x000e220000000800 */
[----:B------:R-:W1:Y:S01]  /*0010*/  S2R R18, SR_TID.X ;  /* 0x0000000000127919 */ /* 0x000e620000002100 */
[----:B------:R-:W-:Y:S01]  /*0020*/  ELECT P0, URZ, PT ;  /* 0x00000000003f782f */ /* 0x000fe20003800000 */
[----:B------:R-:W-:Y:S01]  /*0030*/  BSSY B0, `(.L_x_0) ;  /* 0x000000f000007945 */ /* 0x000fe20003800000 */
[--C-:B-1----:R-:W-:Y:S02]  /*0040*/  SHF.R.U32.HI R0, RZ, 0x5, R18.reuse ;  /* 0x00000005ff007819 */ /* 0x102fe40000011612 */
[----:B------:R-:W-:-:S03]  /*0050*/  SHF.R.U32.HI R3, RZ, 0x7, R18 ;  /* 0x00000007ff037819 */ /* 0x000fc60000011612 */
[----:B------:R-:W1:Y:S04]  /*0060*/  SHFL.IDX PT, R2, R0, RZ, 0x1f ;  /* 0x00001fff00027589 */ /* 0x000e6800000e0000 */
[----:B------:R2:W3:Y:S01]  /*0070*/  SHFL.IDX PT, R5, R3, RZ, 0x1f ;  /* 0x00001fff03057589 */ /* 0x0004e200000e0000 */
[----:B-1----:R-:W-:-:S13]  /*0080*/  ISETP.NE.OR P0, PT, R2, RZ, !P0 ;  /* 0x000000ff0200720c */ /* 0x002fda0004705670 */
[----:B0-23--:R-:W-:Y:S05]  /*0090*/  @P0 BRA `(.L_x_1) ;  /* 0x0000000000200947 */ /* 0x00dfea0003800000 */
[----:B------:R-:W-:Y:S02]  /*00a0*/  ULDC.64 UR4, c[0x0][0x198] ;  /* 0x0000660000047ab9 */ /* 0x000fe40000000a00 */
[----:B------:R-:W-:Y:S02]  /*00b0*/  UIADD3 UR6, UP0, UR4, 0xf0, URZ ;  /* 0x000000f004067890 */ /* 0x000fe4000ff1e03f */
[----:B------:R-:W-:Y:S02]  /*00c0*/  UIADD3 UR4, UP1, UR4, 0x1f0, URZ ;  /* 0x000001f004047890 */ /* 0x000fe4000ff3e03f */
[----:B------:R-:W-:Y:S02]  /*00d0*/  UIADD3.X UR7, URZ, UR5, URZ, UP0, !UPT ;  /* 0x000000053f077290 */ /* 0x000fe400087fe43f */
[----:B------:R-:W-:-:S07]  /*00e0*/  UIADD3.X UR5, URZ, UR5, URZ, UP1, !UPT ;  /* 0x000000053f057290 */ /* 0x000fce0008ffe43f */
[----:B------:R0:W-:Y:S02]  /*00f0*/  UTMACCTL.PF [UR6] ;  /* 0x00000000060079b9 */ /* 0x0001e40008040000 */
[----:B------:R0:W-:Y:S02]  /*0100*/  UTMACCTL.PF [UR4] ;  /* 0x00000000040079b9 */ /* 0x0001e40008040000 */
[----:B0-----:R-:W-:Y:S01]  /*0110*/  NOP ;  /* 0x0000000000007918 */ /* 0x001fe20000000000 */
.L_x_1:
[----:B------:R-:W-:Y:S05]  /*0120*/  BSYNC B0 ;  /* 0x0000000000007941 */ /* 0x000fea0003800000 */
.L_x_0:
[----:B------:R-:W0:Y:S02]  /*0130*/  SHFL.IDX PT, R3, R0, RZ, 0x1f ;  /* 0x00001fff00037589 */ /* 0x000e2400000e0000 */
[----:B0-----:R-:W-:-:S13]  /*0140*/  ISETP.NE.AND P0, PT, R3, RZ, PT ;  /* 0x000000ff0300720c */ /* 0x001fda0003f05270 */
[----:B------:R-:W-:Y:S05]  /*0150*/  @P0 BRA `(.L_x_2) ;  /* 0x0000000000f40947 */ /* 0x000fea0003800000 */
[----:B------:R-:W-:Y:S01]  /*0160*/  ELECT P0, URZ, PT ;  /* 0x00000000003f782f */ /* 0x000fe20003800000 */
[----:B------:R-:W-:-:S12]  /*0170*/  BSSY B0, `(.L_x_2) ;  /* 0x000003b000007945 */ /* 0x000fd80003800000 */
[----:B------:R-:W-:Y:S05]  /*0180*/  @!P0 BRA `(.L_x_3) ;  /* 0x0000000000e48947 */ /* 0x000fea0003800000 */
[----:B------:R-:W0:Y:S01]  /*0190*/  S2UR UR8, SR_CgaCtaId ;  /* 0x00000000000879c3 */ /* 0x000e220000008800 */
[----:B------:R-:W-:Y:S01]  /*01a0*/  UMOV UR4, 0x400 ;  /* 0x0000040000047882 */ /* 0x000fe20000000000 */
[----:B------:R-:W-:Y:S01]  /*01b0*/  UMOV UR5, 0x1 ;  /* 0x0000000100057882 */ /* 0x000fe20000000000 */
[----:B------:R-:W-:Y:S02]  /*01c0*/  UMOV UR6, 0x4 ;  /* 0x0000000400067882 */ /* 0x000fe40000000000 */
[----:B------:R-:W-:-:S04]  /*01d0*/  UIADD3 UR6, -UR6, 0x100000, URZ ;  /* 0x0010000006067890 */ /* 0x000fc8000fffe13f */
[----:B------:R-:W-:Y:S02]  /*01e0*/  USHF.L.U32 UR7, UR6, 0xb, URZ ;  /* 0x0000000b06077899 */ /* 0x000fe4000800063f */
[----:B------:R-:W-:Y:S02]  /*01f0*/  USHF.L.U32 UR6, UR6, 0x1, URZ ;  /* 0x0000000106067899 */ /* 0x000fe4000800063f */
[----:B0-----:R-:W-:Y:S02]  /*0200*/  ULEA UR8, UR8, UR4, 0x18 ;  /* 0x0000000408087291 */ /* 0x001fe4000f8ec03f */
[----:B------:R-:W-:-:S04]  /*0210*/  UIADD3 UR4, -UR5, 0x100000, URZ ;  /* 0x0010000005047890 */ /* 0x000fc8000fffe13f */
[----:B------:R-:W-:Y:S02]  /*0220*/  USHF.L.U32 UR5, UR4, 0xb, URZ ;  /* 0x0000000b04057899 */ /* 0x000fe4000800063f */
[----:B------:R-:W-:Y:S01]  /*0230*/  USHF.L.U32 UR4, UR4, 0x1, URZ ;  /* 0x0000000104047899 */ /* 0x000fe2000800063f */
[----:B------:R-:W0:Y:S11]  /*0240*/  FENCE.VIEW.ASYNC.S ;  /* 0x00000000000073c6 */ /* 0x000e360000000000 */
[----:B0-----:R0:W1:Y:S01]  /*0250*/  SYNCS.EXCH.64 URZ, [UR8], UR4 ;  /* 0x00000004083f75b2 */ /* 0x0010620008000100 */
[----:B------:R0:W2:Y:S01]  /*0260*/  SYNCS.EXCH.64 URZ, [UR8+0xb0], UR6 ;  /* 0x0000b006083f75b2 */ /* 0x0000a20008000100 */
[----:B------:R0:W3:Y:S01]  /*0270*/  SYNCS.EXCH.64 URZ, [UR8+0x8], UR4 ;  /* 0x00000804083f75b2 */ /* 0x0000e20008000100 */
[----:B------:R0:W4:Y:S01]  /*0280*/  SYNCS.EXCH.64 URZ, [UR8+0xb8], UR6 ;  /* 0x0000b806083f75b2 */ /* 0x0001220008000100 */
[----:B------:R0:W0:Y:S01]  /*0290*/  SYNCS.EXCH.64 URZ, [UR8+0x10], UR4 ;  /* 0x00001004083f75b2 */ /* 0x0000220008000100 */
        /* <DEDUP_REMOVED lines=39> */
[----:B-1234-:R-:W-:Y:S01]  /*0510*/  NOP ;  /* 0x0000000000007918 */ /* 0x01efe20000000000 */
.L_x_3:
[----:B0-----:R-:W-:Y:S05]  /*0520*/  BSYNC B0 ;  /* 0x0000000000007941 */ /* 0x001fea0003800000 */
.L_x_2:
[----:B------:R-:W-:Y:S01]  /*0530*/  SHF.R.S32.HI R7, RZ, 0x1f, R18 ;  /* 0x0000001fff077819 */ /* 0x000fe20000011412 */
[----:B------:R-:W0:Y:S01]  /*0540*/  SHFL.IDX PT, R0, R0, RZ, 0x1f ;  /* 0x00001fff00007589 */ /* 0x000e2200000e0000 */
[----:B------:R-:W1:Y:S01]  /*0550*/  S2UR UR8, SR_CTAID.X ;  /* 0x00000000000879c3 */ /* 0x000e620000002500 */
[----:B------:R-:W-:Y:S02]  /*0560*/  ELECT P0, URZ, PT ;  /* 0x00000000003f782f */ /* 0x000fe40003800000 */
[----:B------:R-:W-:Y:S01]  /*0570*/  LEA.HI R7, R7, R18, RZ, 0x7 ;  /* 0x0000001207077211 */ /* 0x000fe200078f38ff */
[----:B------:R-:W2:Y:S01]  /*0580*/  S2R R4, SR_CTAID.Y ;  /* 0x0000000000047919 */ /* 0x000ea20000002600 */
[----:B------:R-:W-:Y:S01]  /*0590*/  SHF.R.S32.HI R8, RZ, 0x1f, R3 ;  /* 0x0000001fff087819 */ /* 0x000fe20000011403 */
[----:B------:R-:W-:Y:S01]  /*05a0*/  ULDC UR4, c[0x0][0x150] ;  /* 0x0000540000047ab9 */ /* 0x000fe20000000800 */
[----:B------:R-:W-:Y:S01]  /*05b0*/  LOP3.LUT R7, R7, 0xffffff80, RZ, 0xc0, !PT ;  /* 0xffffff8007077812 */ /* 0x000fe200078ec0ff */
[----:B------:R-:W-:Y:S01]  /*05c0*/  NOP ;  /* 0x0000000000007918 */ /* 0x000fe20000000000 */
[----:B------:R-:W-:Y:S01]  /*05d0*/  LEA.HI R8, R8, R3, RZ, 0x2 ;  /* 0x0000000308087211 */ /* 0x000fe200078f10ff */
[----:B------:R-:W3:Y:S01]  /*05e0*/  LDC R10, c[0x0][0x144] ;  /* 0x00005100ff0a7b82 */ /* 0x000ee20000000800 */
[----:B------:R-:W-:Y:S01]  /*05f0*/  NOP ;  /* 0x0000000000007918 */ /* 0x000fe20000000000 */
[----:B------:R-:W-:Y:S01]  /*0600*/  IMAD.IADD R6, R18, 0x1, -R7 ;  /* 0x0000000112067824 */ /* 0x000fe200078e0a07 */
[----:B------:R-:W-:Y:S01]  /*0610*/  LOP3.LUT R8, R8, 0x3ffffffc, RZ, 0xc0, !PT ;  /* 0x3ffffffc08087812 */ /* 0x000fe200078ec0ff */
[----:B------:R-:W-:Y:S01]  /*0620*/  IMAD.MOV.U32 R23, RZ, RZ, 0x1 ;  /* 0x00000001ff177424 */ /* 0x000fe200078e00ff */
[----:B------:R-:W-:-:S02]  /*0630*/  ISETP.NE.AND P3, PT, R5, RZ, PT ;  /* 0x000000ff0500720c */ /* 0x000fc40003f65270 */
[----:B------:R-:W-:Y:S01]  /*0640*/  SHF.R.S32.HI R7, RZ, 0x1f, R6 ;  /* 0x0000001fff077819 */ /* 0x000fe20000011406 */
[----:B------:R-:W-:Y:S01]  /*0650*/  IMAD.IADD R8, R3, 0x1, -R8 ;  /* 0x0000000103087824 */ /* 0x000fe200078e0a08 */
[----:B------:R-:W4:Y:S02]  /*0660*/  LDC R13, c[0x0][0x140] ;  /* 0x00005000ff0d7b82 */ /* 0x000f240000000800 */
[----:B------:R-:W-:Y:S02]  /*0670*/  LEA.HI R7, R7, R6, RZ, 0x3 ;  /* 0x0000000607077211 */ /* 0x000fe400078f18ff */
[----:B0-----:R-:W-:Y:S02]  /*0680*/  ISETP.NE.OR P0, PT, R0, RZ, !P0 ;  /* 0x000000ff0000720c */ /* 0x001fe40004705670 */
[--C-:B------:R-:W-:Y:S02]  /*0690*/  SHF.R.S32.HI R0, RZ, 0x3, R7.reuse ;  /* 0x00000003ff007819 */ /* 0x100fe40000011407 */
[----:B------:R-:W-:-:S02]  /*06a0*/  SHF.R.S32.HI R7, RZ, 0x1f, R7 ;  /* 0x0000001fff077819 */ /* 0x000fc40000011407 */
[----:B-1----:R-:W-:Y:S02]  /*06b0*/  I2FP.F32.U32 R9, UR8 ;  /* 0x0000000800097c45 */ /* 0x002fe40008201000 */
[----:B------:R-:W-:-:S03]  /*06c0*/  LEA.HI R7, R7, R0, RZ, 0x2 ;  /* 0x0000000007077211 */ /* 0x000fc600078f10ff */
[----:B------:R-:W-:Y:S01]  /*06d0*/  FMUL R9, R9, UR4 ;  /* 0x0000000409097c20 */ /* 0x000fe20008400000 */
[----:B------:R-:W-:Y:S01]  /*06e0*/  LOP3.LUT R7, R7, 0xfffffffc, RZ, 0xc0, !PT ;  /* 0xfffffffc07077812 */ /* 0x000fe200078ec0ff */
[----:B------:R-:W-:Y:S01]  /*06f0*/  VOTEU.ALL UP0, P0 ;  /* 0x00000000003f7886 */ /* 0x000fe20000000000 */
[----:B--2---:R-:W-:Y:S01]  /*0700*/  I2FP.F32.U32 R3, R4 ;  /* 0x0000000400037245 */ /* 0x004fe20000201000 */
[----:B------:R-:W-:Y:S01]  /*0710*/  ULDC UR4, c[0x0][0x154] ;  /* 0x0000550000047ab9 */ /* 0x000fe20000000800 */
[----:B------:R-:W-:Y:S01]  /*0720*/  VOTEU.ALL UP1, P0 ;  /* 0x00000000003f7886 */ /* 0x000fe20000020000 */
[----:B------:R-:W0:Y:S01]  /*0730*/  F2I.U32.TRUNC.NTZ R9, R9 ;  /* 0x0000000900097305 */ /* 0x000e22000020f000 */
[----:B------:R-:W-:Y:S01]  /*0740*/  IMAD.IADD R7, R0, 0x1, -R7 ;  /* 0x0000000100077824 */ /* 0x000fe200078e0a07 */
[----:B------:R-:W1:Y:S01]  /*0750*/  @!UP0 S2UR UR7, SR_CgaCtaId ;  /* 0x00000000000789c3 */ /* 0x000e620000008800 */
[----:B------:R-:W-:Y:S01]  /*0760*/  FMUL R12, R3, UR4 ;  /* 0x00000004030c7c20 */ /* 0x000fe20008400000 */
[----:B------:R-:W-:Y:S01]  /*0770*/  UMOV UR4, 0x20 ;  /* 0x0000002000047882 */ /* 0x000fe20000000000 */
[----:B------:R-:W-:Y:S01]  /*0780*/  IMAD R8, R8, 0x4, R7 ;  /* 0x0000000408087824 */ /* 0x000fe200078e0207 */
[----:B------:R-:W-:Y:S01]  /*0790*/  @!UP0 UMOV UR6, 0x400 ;  /* 0x0000040000068882 */ /* 0x000fe20000000000 */
[----:B------:R-:W-:-:S04]  /*07a0*/  @!UP0 UIADD3 UR4, -UR4, 0x100000, URZ ;  /* 0x0010000004048890 */ /* 0x000fc8000fffe13f */
[----:B------:R-:W-:Y:S02]  /*07b0*/  @!UP0 USHF.L.U32 UR5, UR4, 0xb, URZ ;  /* 0x0000000b04058899 */ /* 0x000fe4000800063f */
[----:B------:R-:W-:Y:S01]  /*07c0*/  @!UP0 USHF.L.U32 UR4, UR4, 0x1, URZ ;  /* 0x0000000104048899 */ /* 0x000fe2000800063f */
[----:B----4-:R-:W-:Y:S01]  /*07d0*/  ISETP.EQ.U32.AND P2, PT, R13, 0x1, PT ;  /* 0x000000010d00780c */ /* 0x010fe20003f42070 */
[----:B------:R-:W2:Y:S01]  /*07e0*/  F2I.U32.TRUNC.NTZ R12, R12 ;  /* 0x0000000c000c7305 */ /* 0x000ea2000020f000 */
[----:B------:R-:W-:Y:S01]  /*07f0*/  LEA.HI R0, R8, R8, RZ, 0x1 ;  /* 0x0000000808007211 */ /* 0x000fe200078f08ff */
[----:B------:R-:W4:Y:S03]  /*0800*/  LDC R7, c[0x0][0x148] ;  /* 0x00005200ff077b82 */ /* 0x000f260000000800 */
[----:B------:R-:W-:Y:S01]  /*0810*/  LOP3.LUT R11, R0, 0xfffffffe, RZ, 0xc0, !PT ;  /* 0xfffffffe000b7812 */ /* 0x000fe200078ec0ff */
[----:B0-----:R-:W-:Y:S01]  /*0820*/  IMAD.MOV R15, RZ, RZ, -R9 ;  /* 0x000000ffff0f7224 */ /* 0x001fe200078e0a09 */
[----:B------:R-:W-:-:S03]  /*0830*/  SHF.R.S32.HI R9, RZ, 0x1f, R2 ;  /* 0x0000001fff097819 */ /* 0x000fc60000011402 */
[----:B---3--:R-:W-:Y:S01]  /*0840*/  IMAD R3, R10, R15, UR8 ;  /* 0x000000080a037e24 */ /* 0x008fe2000f8e020f */
[----:B------:R-:W-:Y:S01]  /*0850*/  LEA.HI R9, R9, R2, RZ, 0x2 ;  /* 0x0000000209097211 */ /* 0x000fe200078f10ff */
[C---:B------:R-:W-:Y:S02]  /*0860*/  IMAD.IADD R0, R8.reuse, 0x1, -R11 ;  /* 0x0000000108007824 */ /* 0x040fe400078e0a0b */
[----:B------:R-:W-:Y:S01]  /*0870*/  IMAD.SHL.U32 R11, R8, 0x4, RZ ;  /* 0x00000004080b7824 */ /* 0x000fe200078e00ff */
[----:B------:R-:W-:Y:S01]  /*0880*/  LOP3.LUT R9, R9, 0xfffffffc, RZ, 0xc0, !PT ;  /* 0xfffffffc09097812 */ /* 0x000fe200078ec0ff */
[----:B--2---:R-:W-:Y:S01]  /*0890*/  IMAD.MOV R20, RZ, RZ, -R12 ;  /* 0x000000ffff147224 */ /* 0x004fe200078e0a0c */
[----:B------:R-:W-:Y:S01]  /*08a0*/  ISETP.NE.AND P4, PT, R0, R3, PT ;  /* 0x000000030000720c */ /* 0x000fe20003f85270 */
[----:B-1----:R-:W-:Y:S01]  /*08b0*/  @!UP0 ULEA UR6, UR7, UR6, 0x18 ;  /* 0x0000000607068291 */ /* 0x002fe2000f8ec03f */
[----:B------:R-:W-:Y:S01]  /*08c0*/  LOP3.LUT R22, R8, 0xc, R11, 0x78, !PT ;  /* 0x0000000c08167812 */ /* 0x000fe200078e780b */
[----:B------:R-:W-:Y:S01]  /*08d0*/  IMAD.IADD R0, R2, 0x1, -R9 ;  /* 0x0000000102007824 */ /* 0x000fe200078e0a09 */
[----:B------:R-:W-:Y:S01]  /*08e0*/  VOTEU.ALL UP0, P0 ;  /* 0x00000000003f7886 */ /* 0x000fe20000000000 */
[----:B------:R-:W-:Y:S01]  /*08f0*/  LOP3.LUT P0, RZ, R6, 0x7, RZ, 0xc0, !PT ;  /* 0x0000000706ff7812 */ /* 0x000fe2000780c0ff */
[----:B------:R-:W-:-:S02]  /*0900*/  VIADD R6, R5, 0xffffffff ;  /* 0xffffffff05067836 */ /* 0x000fc40000000000 */
[----:B------:R-:W-:Y:S01]  /*0910*/  ISETP.NE.AND P1, PT, R0, 0x3, PT ;  /* 0x000000030000780c */ /* 0x000fe20003f25270 */
[----:B----4-:R-:W-:Y:S01]  /*0920*/  IMAD R9, R7, R20, R4 ;  /* 0x0000001407097224 */ /* 0x010fe200078e0204 */
[----:B------:R-:W-:Y:S02]  /*0930*/  ISETP.LT.U32.AND P0, PT, R22, 0x2, !P0 ;  /* 0x000000021600780c */ /* 0x000fe40004701070 */
[----:B------:R-:W-:Y:S01]  /*0940*/  ISETP.EQ.OR P1, PT, R0, RZ, !P1 ;  /* 0x000000ff0000720c */ /* 0x000fe20004f22670 */
[----:B------:R-:W0:Y:S02]  /*0950*/  FENCE.VIEW.ASYNC.S ;  /* 0x00000000000073c6 */ /* 0x000e240000000000 */
[----:B0-----:R0:W1:Y:S01]  /*0960*/  @!UP0 SYNCS.EXCH.64 URZ, [UR6+0x170], UR4 ;  /* 0x00017004063f85b2 */ /* 0x0010620008000100 */
[----:B------:R-:W-:Y:S02]  /*0970*/  @P4 LEA.HI R2, R22, R22, RZ, 0x1 ;  /* 0x0000001616024211 */ /* 0x000fe400078f08ff */
[----:B------:R-:W-:-:S02]  /*0980*/  ISETP.EQ.AND P1, PT, R5, RZ, P1 ;  /* 0x000000ff0500720c */ /* 0x000fc40000f22270 */
[----:B------:R-:W-:Y:S02]  /*0990*/  @P4 SHF.R.S32.HI R2, RZ, 0x1, R2 ;  /* 0x00000001ff024819 */ /* 0x000fe40000011402 */
[----:B------:R-:W-:Y:S02]  /*09a0*/  ISETP.GE.U32.AND P6, PT, R6, 0x2, PT ;  /* 0x000000020600780c */ /* 0x000fe40003fc6070 */
[----:B------:R-:W-:Y:S02]  /*09b0*/  @P4 ISETP.NE.AND P5, PT, R2, R9, PT ;  /* 0x000000090200420c */ /* 0x000fe40003fa5270 */
[----:B------:R-:W-:Y:S02]  /*09c0*/  SEL R2, RZ, 0x1, !P0 ;  /* 0x00000001ff027807 */ /* 0x000fe40004000000 */
[----:B------:R-:W-:Y:S02]  /*09d0*/  @P4 SEL R23, RZ, 0x1, P5 ;  /* 0x00000001ff174807 */ /* 0x000fe40002800000 */
[----:B------:R-:W-:Y:S01]  /*09e0*/  SEL R19, RZ, 0x1, !P1 ;  /* 0x00000001ff137807 */ /* 0x000fe20004800000 */
[----:B------:R0:W2:Y:S01]  /*09f0*/  @!UP1 SYNCS.EXCH.64 URZ, [UR6+0x178], UR4 ;  /* 0x00017804063f95b2 */ /* 0x0000a20008000100 */
[----:B------:R-:W-:Y:S01]  /*0a00*/  LOP3.LUT R23, R23, R2, RZ, 0xc0, !PT ;  /* 0x0000000217177212 */ /* 0x000fe200078ec0ff */
[----:B------:R-:W-:Y:S01]  /*0a10*/  NOP ;  /* 0x0000000000007918 */ /* 0x000fe20000000000 */
[----:B------:R-:W-:Y:S01]  /*0a20*/  SEL R19, R19, 0x2, P6 ;  /* 0x0000000213137807 */ /* 0x000fe20003000000 */
[----:B------:R-:W-:Y:S06]  /*0a30*/  @!P2 BRA `(.L_x_4) ;  /* 0x000000000008a947 */ /* 0x000fec0003800000 */
[----:B-12---:R-:W-:Y:S01]  /*0a40*/  UCGABAR_ARV ;  /* 0x00000000000079c7 */ /* 0x006fe20008000000 */
[----:B------:R-:W-:Y:S05]  /*0a50*/  BRA `(.L_x_5) ;  /* 0x0000000000047947 */ /* 0x000fea0003800000 */
.L_x_4:
[----:B-12---:R-:W-:Y:S01]  /*0a60*/  NOP ;  /* 0x0000000000007918 */ /* 0x006fe20000000000 */
.L_x_5:
[----:B------:R-:W1:Y:S01]  /*0a70*/  LDC R16, c[0x0][0x65c] ;  /* 0x00019700ff107b82 */ /* 0x000e620000000800 */
[----:B------:R-:W-:Y:S02]  /*0a80*/  IMAD.U32 R8, RZ, RZ, UR8 ;  /* 0x00000008ff087e24 */ /* 0x000fe4000f8e00ff */
[----:B------:R-:W-:Y:S01]  /*0a90*/  IMAD.MOV.U32 R9, RZ, RZ, RZ ;  /* 0x000000ffff097224 */ /* 0x000fe200078e00ff */
[----:B-1----:R-:W-:-:S04]  /*0aa0*/  ISETP.NE.AND P1, PT, R16, 0x1, PT ;  /* 0x000000011000780c */ /* 0x002fc80003f25270 */
[----:B------:R-:W-:-:S09]  /*0ab0*/  P2R R2, PR, RZ, 0x2 ;  /* 0x00000002ff027803 */ /* 0x000fd20000000000 */
[----:B------:R-:W1:Y:S01]  /*0ac0*/  @P1 LDC R11, c[0x0][0x10] ;  /* 0x00000400ff0b1b82 */ /* 0x000e620000000800 */
[----:B------:R-:W-:Y:S02]  /*0ad0*/  @P1 IMAD.MOV.U32 R5, RZ, RZ, RZ ;  /* 0x000000ffff051224 */ /* 0x000fe400078e00ff */
[----:B------:R-:W-:-:S05]  /*0ae0*/  @P1 IMAD.MOV.U32 R17, RZ, RZ, RZ ;  /* 0x000000ffff111224 */ /* 0x000fca00078e00ff */
[----:B------:R-:W2:Y:S01]  /*0af0*/  @!P1 LDC R13, c[0x0][0xc] ;  /* 0x00000300ff0d9b82 */ /* 0x000ea20000000800 */
[----:B-1----:R-:W-:-:S04]  /*0b00*/  @P1 IMAD.WIDE.U32 R10, R11, UR8, R4 ;  /* 0x000000080b0a1c25 */ /* 0x002fc8000f8e0004 */
[----:B------:R-:W-:Y:S02]  /*0b10*/  @P1 IMAD.MOV.U32 R2, RZ, RZ, R10 ;  /* 0x000000ffff021224 */ /* 0x000fe400078e000a */
[----:B------:R-:W-:Y:S02]  /*0b20*/  @P1 IMAD.IADD R17, R11, 0x1, R17 ;  /* 0x000000010b111824 */ /* 0x000fe400078e0211 */
[----:B--2---:R-:W-:-:S04]  /*0b30*/  @!P1 IMAD.WIDE.U32 R8, R4, R13, R8 ;  /* 0x0000000d04089225 */ /* 0x004fc800078e0008 */
[----:B------:R-:W-:Y:S02]  /*0b40*/  @!P1 IMAD.MOV.U32 R2, RZ, RZ, R8 ;  /* 0x000000ffff029224 */ /* 0x000fe400078e0008 */
[----:B------:R-:W-:Y:S01]  /*0b50*/  @!P1 IMAD.MOV.U32 R17, RZ, RZ, R9 ;  /* 0x000000ffff119224 */ /* 0x000fe200078e0009 */
[----:B------:R-:W-:Y:S06]  /*0b60*/  @!P2 BRA `(.L_x_6) ;  /* 0x00000000000ca947 */ /* 0x000fec0003800000 */
[----:B------:R-:W-:Y:S01]  /*0b70*/  UCGABAR_WAIT ;  /* 0x0000000000007dc7 */ /* 0x000fe20008000000 */
[----:B------:R-:W-:Y:S01]  /*0b80*/  CCTL.IVALL ;  /* 0x00000000ff00798f */ /* 0x000fe20002000000 */
[----:B------:R-:W-:Y:S05]  /*0b90*/  BRA `(.L_x_7) ;  /* 0x0000000000047947 */ /* 0x000fea0003800000 */
.L_x_6:
[----:B------:R-:W-:Y:S06]  /*0ba0*/  BAR.SYNC.DEFER_BLOCKING 0x0 ;  /* 0x0000000000007b1d */ /* 0x000fec0000010000 */
.L_x_7:
[----:B------:R-:W-:Y:S05]  /*0bb0*/  @!P3 BRA `(.L_x_8) ;  /* 0x0000002800a4b947 */ /* 0x000fea0003800000 */
[----:B------:R-:W-:-:S13]  /*0bc0*/  ISETP.GT.U32.AND P0, PT, R6, 0x1, PT ;  /* 0x000000010600780c */ /* 0x000fda0003f04070 */
[----:B0-----:R-:W-:Y:S05]  /*0bd0*/  @P0 EXIT ;  /* 0x000000000000094d */ /* 0x001fea0003800000 */
[----:B------:R-:W-:Y:S01]  /*0be0*/  ULDC.64 UR4, c[0x0][0x650] ;  /* 0x0001940000047ab9 */ /* 0x000fe20000000a00 */
[----:B------:R-:W-:Y:S01]  /*0bf0*/  PRMT R0, RZ, 0x7610, R0 ;  /* 0x00007610ff007816 */ /* 0x000fe20000000000 */
[----:B------:R-:W-:Y:S01]  /*0c00*/  IMAD.MOV.U32 R43, RZ, RZ, -0x1 ;  /* 0xffffffffff2b7424 */ /* 0x000fe200078e00ff */
[----:B------:R-:W-:Y:S01]  /*0c10*/  ISETP.GE.U32.AND P0, PT, R2, UR4, PT ;  /* 0x0000000402007c0c */ /* 0x000fe2000bf06070 */
[----:B------:R-:W-:Y:S02]  /*0c20*/  IMAD.MOV.U32 R44, RZ, RZ, -0x1 ;  /* 0xffffffffff2c7424 */ /* 0x000fe400078e00ff */
[----:B------:R-:W-:Y:S01]  /*0c30*/  IMAD.MOV.U32 R45, RZ, RZ, -0x1 ;  /* 0xffffffffff2d7424 */ /* 0x000fe200078e00ff */
[----:B------:R-:W-:-:S13]  /*0c40*/  ISETP.GE.U32.AND.EX P0, PT, R17, UR5, PT, P0 ;  /* 0x0000000511007c0c */ /* 0x000fda000bf06100 */
[----:B------:R-:W-:Y:S05]  /*0c50*/  @P0 BRA `(.L_x_9) ;  /* 0x0000000400300947 */ /* 0x000fea0003800000 */
[----:B------:R-:W0:Y:S01]  /*0c60*/  LDC.64 R24, c[0x0][0x628] ;  /* 0x00018a00ff187b82 */ /* 0x000e220000000a00 */
[----:B------:R-:W-:Y:S02]  /*0c70*/  IMAD.MOV.U32 R8, RZ, RZ, R2 ;  /* 0x000000ffff087224 */ /* 0x000fe400078e0002 */
[----:B------:R-:W-:-:S05]  /*0c80*/  IMAD.MOV.U32 R9, RZ, RZ, R17 ;  /* 0x000000ffff097224 */ /* 0x000fca00078e0011 */
[----:B------:R-:W1:Y:S08]  /*0c90*/  LDC R0, c[0x0][0x630] ;  /* 0x00018c00ff007b82 */ /* 0x000e700000000800 */
[----:B------:R-:W2:Y:S01]  /*0ca0*/  LDC.64 R26, c[0x0][0x620] ;  /* 0x00018800ff1a7b82 */ /* 0x000ea20000000a00 */
[----:B0-----:R-:W-:-:S04]  /*0cb0*/  ISETP.NE.U32.AND P0, PT, R24, RZ, PT ;  /* 0x000000ff1800720c */ /* 0x001fc80003f05070 */
[----:B------:R-:W-:-:S13]  /*0cc0*/  ISETP.NE.AND.EX P0, PT, R25, RZ, PT, P0 ;  /* 0x000000ff1900720c */ /* 0x000fda0003f05300 */
[----:B-12---:R-:W-:Y:S05]  /*0cd0*/  @!P0 BRA `(.L_x_10) ;  /* 0x0000000000288947 */ /* 0x006fea0003800000 */
[----:B------:R-:W0:Y:S02]  /*0ce0*/  LDC R13, c[0x0][0x634] ;  /* 0x00018d00ff0d7b82 */ /* 0x000e240000000800 */
[----:B0-----:R-:W-:-:S05]  /*0cf0*/  IADD3 R13, P0, R2, R13, RZ ;  /* 0x0000000d020d7210 */ /* 0x001fca0007f1e0ff */
[----:B------:R-:W-:-:S04]  /*0d00*/  IMAD.X R15, RZ, RZ, R17, P0 ;  /* 0x000000ffff0f7224 */ /* 0x000fc800000e0611 */
[----:B------:R-:W-:-:S04]  /*0d10*/  IMAD.WIDE.U32 R8, R15, R24, RZ ;  /* 0x000000180f087225 */ /* 0x000fc800078e00ff */
[----:B------:R-:W-:-:S04]  /*0d20*/  IMAD.WIDE.U32 R10, P0, R13, R25, R8 ;  /* 0x000000190d0a7225 */ /* 0x000fc80007800008 */
[----:B------:R-:W-:-:S04]  /*0d30*/  IMAD.WIDE.U32 R8, R13, R24, RZ ;  /* 0x000000180d087225 */ /* 0x000fc800078e00ff */
[----:B------:R-:W-:Y:S01]  /*0d40*/  IMAD.X R13, RZ, RZ, RZ, P0 ;  /* 0x000000ffff0d7224 */ /* 0x000fe200000e06ff */
[----:B------:R-:W-:Y:S01]  /*0d50*/  IADD3 RZ, P0, R9, R10, RZ ;  /* 0x0000000a09ff7210 */ /* 0x000fe20007f1e0ff */
[----:B------:R-:W-:-:S04]  /*0d60*/  IMAD.MOV.U32 R12, RZ, RZ, R11 ;  /* 0x000000ffff0c7224 */ /* 0x000fc800078e000b */
[----:B------:R-:W-:-:S08]  /*0d70*/  IMAD.WIDE.U32.X R8, R15, R25, R12, P0 ;  /* 0x000000190f087225 */ /* 0x000fd000000e040c */
.L_x_10:
[----:B------:R-:W0:Y:S01]  /*0d80*/  LDC.64 R24, c[0x0][0x640] ;  /* 0x00019000ff187b82 */ /* 0x000e220000000a00 */
[-CC-:B------:R-:W-:Y:S01]  /*0d90*/  SHF.R.U64 R45, R8, R0.reuse, R9.reuse ;  /* 0x00000000082d7219 */ /* 0x180fe20000001209 */
[----:B------:R-:W-:Y:S01]  /*0da0*/  IMAD.MOV.U32 R8, RZ, RZ, R2 ;  /* 0x000000ffff087224 */ /* 0x000fe200078e0002 */
[----:B------:R-:W-:Y:S01]  /*0db0*/  SHF.R.U32.HI R0, RZ, R0, R9 ;  /* 0x00000000ff007219 */ /* 0x000fe20000011609 */
[----:B------:R-:W-:Y:S01]  /*0dc0*/  IMAD R28, R7, R20, R4 ;  /* 0x00000014071c7224 */ /* 0x000fe200078e0204 */
[----:B------:R-:W-:Y:S01]  /*0dd0*/  IADD3 R5, P0, RZ, -R45, RZ ;  /* 0x8000002dff057210 */ /* 0x000fe20007f1e0ff */
[----:B------:R-:W-:Y:S02]  /*0de0*/  IMAD.MOV.U32 R21, RZ, RZ, 0x1 ;  /* 0x00000001ff157424 */ /* 0x000fe400078e00ff */
[----:B------:R-:W1:Y:S02]  /*0df0*/  LDC R6, c[0x0][0x618] ;  /* 0x00018600ff067b82 */ /* 0x000e640000000800 */
[----:B------:R-:W-:-:S04]  /*0e00*/  IMAD.X R9, RZ, RZ, ~R0, P0 ;  /* 0x000000ffff097224 */ /* 0x000fc800000e0e00 */
[-C--:B------:R-:W-:Y:S02]  /*0e10*/  IMAD R0, R9, R26.reuse, RZ ;  /* 0x0000001a09007224 */ /* 0x080fe400078e02ff */
[----:B------:R-:W2:Y:S01]  /*0e20*/  LDC R11, c[0x0][0x608] ;  /* 0x00018200ff0b7b82 */ /* 0x000ea20000000800 */
[----:B------:R-:W-:Y:S02]  /*0e30*/  IMAD.MOV.U32 R9, RZ, RZ, R17 ;  /* 0x000000ffff097224 */ /* 0x000fe400078e0011 */
[----:B------:R-:W-:-:S05]  /*0e40*/  IMAD.WIDE.U32 R8, R5, R26, R8 ;  /* 0x0000001a05087225 */ /* 0x000fca00078e0008 */
[----:B------:R-:W3:Y:S01]  /*0e50*/  LDC R12, c[0x0][0x658] ;  /* 0x00019600ff0c7b82 */ /* 0x000ee20000000800 */
[----:B------:R-:W-:Y:S01]  /*0e60*/  IMAD R5, R5, R27, R0 ;  /* 0x0000001b05057224 */ /* 0x000fe200078e0200 */
[----:B0-----:R-:W-:-:S03]  /*0e70*/  ISETP.NE.U32.AND P0, PT, R24, RZ, PT ;  /* 0x000000ff1800720c */ /* 0x001fc60003f05070 */
[----:B------:R-:W-:Y:S01]  /*0e80*/  IMAD.IADD R5, R9, 0x1, R5 ;  /* 0x0000000109057824 */ /* 0x000fe200078e0205 */
[----:B------:R-:W-:Y:S01]  /*0e90*/  ISETP.NE.AND.EX P0, PT, R25, RZ, PT, P0 ;  /* 0x000000ff1900720c */ /* 0x000fe20003f05300 */
[----:B------:R-:W-:Y:S01]  /*0ea0*/  IMAD.MOV.U32 R9, RZ, RZ, -0x1 ;  /* 0xffffffffff097424 */ /* 0x000fe200078e00ff */
[----:B------:R-:W0:Y:S02]  /*0eb0*/  LDC R15, c[0x0][0x600] ;  /* 0x00018000ff0f7b82 */ /* 0x000e240000000800 */
[-CC-:B-1----:R-:W-:Y:S02]  /*0ec0*/  SHF.R.U64 R13, R8, R6.reuse, R5.reuse ;  /* 0x00000006080d7219 */ /* 0x182fe40000001205 */
[----:B------:R-:W-:-:S04]  /*0ed0*/  SHF.R.U32.HI R0, RZ, R6, R5 ;  /* 0x00000006ff007219 */ /* 0x000fc80000011605 */
[----:B------:R-:W1:Y:S01]  /*0ee0*/  LDC R14, c[0x0][0x648] ;  /* 0x00019200ff0e7b82 */ /* 0x000e620000000800 */
[-CC-:B--2---:R-:W-:Y:S02]  /*0ef0*/  SHF.R.U64 R29, R13, R11.reuse, R0.reuse ;  /* 0x0000000b0d1d7219 */ /* 0x184fe40000001200 */
[----:B------:R-:W-:-:S05]  /*0f00*/  SHF.R.U32.HI R5, RZ, R11, R0 ;  /* 0x0000000bff057219 */ /* 0x000fca0000011600 */
[----:B------:R-:W2:Y:S01]  /*0f10*/  LDC R26, c[0x0][0x638] ;  /* 0x00018e00ff1a7b82 */ /* 0x000ea20000000800 */
[-CC-:B---3--:R-:W-:Y:S02]  /*0f20*/  SHF.R.U64 R20, R29, R12.reuse, R5.reuse ;  /* 0x0000000c1d147219 */ /* 0x188fe40000001205 */
[-C--:B------:R-:W-:Y:S02]  /*0f30*/  SHF.L.U32 R0, R9, R12.reuse, RZ ;  /* 0x0000000c09007219 */ /* 0x080fe400000006ff */
[----:B------:R-:W-:Y:S01]  /*0f40*/  SHF.R.U32.HI R5, RZ, R12, R5 ;  /* 0x0000000cff057219 */ /* 0x000fe20000011605 */
[----:B------:R-:W-:Y:S01]  /*0f50*/  IMAD.MOV.U32 R4, RZ, RZ, R20 ;  /* 0x000000ffff047224 */ /* 0x000fe200078e0014 */
[----:B------:R-:W-:Y:S01]  /*0f60*/  LOP3.LUT R10, RZ, R0, RZ, 0x33, !PT ;  /* 0x00000000ff0a7212 */ /* 0x000fe200078e33ff */
[----:B------:R-:W3:Y:S01]  /*0f70*/  LDC R27, c[0x0][0x610] ;  /* 0x00018400ff1b7b82 */ /* 0x000ee20000000800 */
[----:B------:R-:W-:Y:S05]  /*0f80*/  @!P0 BRA `(.L_x_11) ;  /* 0x0000000000288947 */ /* 0x000fea0003800000 */
[----:B------:R-:W4:Y:S02]  /*0f90*/  LDC R9, c[0x0][0x64c] ;  /* 0x00019300ff097b82 */ /* 0x000f240000000800 */
[----:B----4-:R-:W-:-:S05]  /*0fa0*/  IADD3 R9, P0, R20, R9, RZ ;  /* 0x0000000914097210 */ /* 0x010fca0007f1e0ff */
        /* <DEDUP_REMOVED lines=8> */
.L_x_11:
[----:B-1----:R-:W-:Y:S01]  /*1030*/  SHF.R.U64 R4, R4, R14, R5 ;  /* 0x0000000e04047219 */ /* 0x002fe20000001205 */
[----:B0-----:R-:W-:Y:S01]  /*1040*/  VIADD R6, R15, 0xffffffff ;  /* 0xffffffff0f067836 */ /* 0x001fe20000000000 */
[----:B------:R-:W-:Y:S02]  /*1050*/  SHF.L.U32 R0, R21, R12, RZ ;  /* 0x0000000c15007219 */ /* 0x000fe400000006ff */
[----:B------:R-:W-:Y:S01]  /*1060*/  LOP3.LUT R5, R29, R10, RZ, 0xc0, !PT ;  /* 0x0000000a1d057212 */ /* 0x000fe200078ec0ff */
[----:B------:R-:W-:Y:S01]  /*1070*/  IMAD.MOV R7, RZ, RZ, -R4 ;  /* 0x000000ffff077224 */ /* 0x000fe200078e0a04 */
[----:B------:R-:W-:Y:S02]  /*1080*/  SEL R3, R3, R28, !P1 ;  /* 0x0000001c03037207 */ /* 0x000fe40004800000 */
[----:B------:R-:W-:Y:S01]  /*1090*/  LOP3.LUT R6, R13, R6, RZ, 0xc0, !PT ;  /* 0x000000060d067212 */ /* 0x000fe200078ec0ff */
[----:B------:R-:W-:Y:S02]  /*10a0*/  IMAD R4, R0, R4, R5 ;  /* 0x0000000400047224 */ /* 0x000fe400078e0205 */
[----:B--2---:R-:W-:-:S02]  /*10b0*/  IMAD R0, R7, R26, R20 ;  /* 0x0000001a07007224 */ /* 0x004fc400078e0214 */
[----:B---3--:R-:W-:Y:S02]  /*10c0*/  IMAD R3, R4, R27, R3 ;  /* 0x0000001b04037224 */ /* 0x008fe400078e0203 */
[----:B------:R-:W-:Y:S02]  /*10d0*/  IMAD.MOV.U32 R5, RZ, RZ, 0x1 ;  /* 0x00000001ff057424 */ /* 0x000fe400078e00ff */
[----:B------:R-:W-:-:S03]  /*10e0*/  IMAD R4, R0, R15, R6 ;  /* 0x0000000f00047224 */ /* 0x000fc600078e0206 */
[----:B------:R-:W-:Y:S02]  /*10f0*/  PRMT R0, R5, 0x7610, R0 ;  /* 0x0000761005007816 */ /* 0x000fe40000000000 */
[----:B------:R-:W-:Y:S02]  /*1100*/  SEL R44, R4, R3, !P1 ;  /* 0x00000003042c7207 */ /* 0x000fe40004800000 */
[----:B------:R-:W-:-:S07]  /*1110*/  SEL R43, R3, R4, !P1 ;  /* 0x00000004032b7207 */ /* 0x000fce0004800000 */
.L_x_9:
[----:B------:R-:W-:-:S08]  /*1120*/  NOP ;  /* 0x0000000000007918 */ /* 0x000fd00000000000 */
[----:B------:R-:W0:Y:S02]  /*1130*/  USETMAXREG.TRY_ALLOC.CTAPOOL UP0, 0xe8 ;  /* 0x000000e8000079c8 */ /* 0x000e240008000600 */
[----:B0-----:R-:W-:-:S13]  /*1140*/  PLOP3.LUT P0, PT, PT, PT, UP0, 0x80, 0x0 ;  /* 0x000000000000781c */ /* 0x001fda0003f0f008 */
[----:B------:R-:W-:Y:S05]  /*1150*/  @!P0 BRA `(.L_x_9) ;  /* 0xfffffffc00f08947 */ /* 0x000fea000383ffff */
[----:B------:R-:W-:Y:S01]  /*1160*/  ULDC.64 UR4, c[0x0][0x598] ;  /* 0x0001660000047ab9 */ /* 0x000fe20000000a00 */
[----:B------:R-:W-:Y:S01]  /*1170*/  ULDC.64 UR36, c[0x0][0x208] ;  /* 0x0000820000247ab9 */ /* 0x000fe20000000a00 */
[----:B------:R-:W-:-:S04]  /*1180*/  ISETP.NE.U32.AND P0, PT, RZ, UR4, PT ;  /* 0x00000004ff007c0c */ /* 0x000fc8000bf05070 */
[----:B------:R-:W-:-:S13]  /*1190*/  ISETP.NE.AND.EX P0, PT, RZ, UR5, PT, P0 ;  /* 0x00000005ff007c0c */ /* 0x000fda000bf05300 */
[----:B------:R-:W-:Y:S05]  /*11a0*/  @!P0 BRA `(.L_x_12) ;  /* 0x00000000001c8947 */ /* 0x000fea0003800000 */
[----:B------:R-:W0:Y:S02]  /*11b0*/  LDC.64 R4, c[0x0][0x598] ;  /* 0x00016600ff047b82 */ /* 0x000e240000000a00 */
[----:B0-----:R-:W2:Y:S02]  /*11c0*/  LDG.E.64 R4, desc[UR36][R4.64] ;  /* 0x0000002404047981 */ /* 0x001ea4000c1e1b00 */
[----:B--2---:R-:W-:-:S04]  /*11d0*/  ISETP.NE.U32.AND P0, PT, R4, RZ, PT ;  /* 0x000000ff0400720c */ /* 0x004fc80003f05070 */
[----:B------:R-:W-:-:S13]  /*11e0*/  ISETP.NE.AND.EX P0, PT, R5, RZ, PT, P0 ;  /* 0x000000ff0500720c */ /* 0x000fda0003f05300 */
[----:B------:R-:W-:Y:S05]  /*11f0*/  @!P0 BRA `(.L_x_12) ;  /* 0x0000000000088947 */ /* 0x000fea0003800000 */
[----:B------:R0:W5:Y:S01]  /*1200*/  LD.E R40, desc[UR36][R4.64] ;  /* 0x0000002404287980 */ /* 0x000162000c101900 */
[----:B------:R-:W-:Y:S05]  /*1210*/  BRA `(.L_x_13) ;  /* 0x0000000000247947 */ /* 0x000fea0003800000 */
.L_x_12:
[----:B------:R-:W-:Y:S02]  /*1220*/  ULDC.64 UR4, c[0x0][0x588] ;  /* 0x0001620000047ab9 */ /* 0x000fe40000000a00 */
[----:B------:R-:W-:-:S04]  /*1230*/  ISETP.NE.U32.AND P0, PT, RZ, UR4, PT ;  /* 0x00000004ff007c0c */ /* 0x000fc8000bf05070 */
[----:B------:R-:W-:-:S13]  /*1240*/  ISETP.NE.AND.EX P0, PT, RZ, UR5, PT, P0 ;  /* 0x00000005ff007c0c */ /* 0x000fda000bf05300 */
[----:B------:R-:W-:Y:S05]  /*1250*/  @!P0 BRA `(.L_x_14) ;  /* 0x00000000000c8947 */ /* 0x000fea0003800000 */
[----:B------:R-:W0:Y:S02]  /*1260*/  LDC.64 R40, c[0x0][0x588] ;  /* 0x00016200ff287b82 */ /* 0x000e240000000a00 */
[----:B0-----:R1:W5:Y:S01]  /*1270*/  LDG.E R40, desc[UR36][R40.64] ;  /* 0x0000002428287981 */ /* 0x001362000c1e1900 */
[----:B------:R-:W-:Y:S05]  /*1280*/  BRA `(.L_x_13) ;  /* 0x0000000000087947 */ /* 0x000fea0003800000 */
.L_x_14:
[----:B------:R-:W-:Y:S02]  /*1290*/  ULDC UR4, c[0x0][0x580] ;  /* 0x0001600000047ab9 */ /* 0x000fe40000000800 */
[----:B------:R-:W-:-:S07]  /*12a0*/  IMAD.U32 R40, RZ, RZ, UR4 ;  /* 0x00000004ff287e24 */ /* 0x000fce000f8e00ff */
.L_x_13:
[----:B------:R-:W-:Y:S02]  /*12b0*/  ULDC.64 UR4, c[0x0][0x5a0] ;  /* 0x0001680000047ab9 */ /* 0x000fe40000000a00 */
[----:B------:R-:W-:-:S04]  /*12c0*/  ISETP.NE.U32.AND P0, PT, RZ, UR4, PT ;  /* 0x00000004ff007c0c */ /* 0x000fc8000bf05070 */
[----:B------:R-:W-:-:S13]  /*12d0*/  ISETP.NE.AND.EX P0, PT, RZ, UR5, PT, P0 ;  /* 0x00000005ff007c0c */ /* 0x000fda000bf05300 */
[----:B------:R-:W-:Y:S05]  /*12e0*/  @!P0 BRA `(.L_x_15) ;  /* 0x00000000001c8947 */ /* 0x000fea0003800000 */
[----:B0-----:R-:W0:Y:S02]  /*12f0*/  LDC.64 R4, c[0x0][0x5a0] ;  /* 0x00016800ff047b82 */ /* 0x001e240000000a00 */
[----:B0-----:R-:W2:Y:S02]  /*1300*/  LDG.E.64 R4, desc[UR36][R4.64] ;  /* 0x0000002404047981 */ /* 0x001ea4000c1e1b00 */
[----:B--2---:R-:W-:-:S04]  /*1310*/  ISETP.NE.U32.AND P0, PT, R4, RZ, PT ;  /* 0x000000ff0400720c */ /* 0x004fc80003f05070 */
[----:B------:R-:W-:-:S13]  /*1320*/  ISETP.NE.AND.EX P0, PT, R5, RZ, PT, P0 ;  /* 0x000000ff0500720c */ /* 0x000fda0003f05300 */
[----:B------:R-:W-:Y:S05]  /*1330*/  @!P0 BRA `(.L_x_15) ;  /* 0x0000000000088947 */ /* 0x000fea0003800000 */
[----:B-1----:R0:W5:Y:S01]  /*1340*/  LD.E R41, desc[UR36][R4.64] ;  /* 0x0000002404297980 */ /* 0x002162000c101900 */
[----:B------:R-:W-:Y:S05]  /*1350*/  BRA `(.L_x_16) ;  /* 0x0000000000247947 */ /* 0x000fea0003800000 */
.L_x_15:
[----:B------:R-:W-:Y:S02]  /*1360*/  ULDC.64 UR4, c[0x0][0x590] ;  /* 0x0001640000047ab9 */ /* 0x000fe40000000a00 */
[----:B------:R-:W-:-:S04]  /*1370*/  ISETP.NE.U32.AND P0, PT, RZ, UR4, PT ;  /* 0x00000004ff007c0c */ /* 0x000fc8000bf05070 */
[----:B------:R-:W-:-:S13]  /*1380*/  ISETP.NE.AND.EX P0, PT, RZ, UR5, PT, P0 ;  /* 0x00000005ff007c0c */ /* 0x000fda000bf05300 */
[----:B------:R-:W-:Y:S05]  /*1390*/  @!P0 BRA `(.L_x_17) ;  /* 0x00000000000c8947 */ /* 0x000fea0003800000 */
[----:B0-----:R-:W1:Y:S02]  /*13a0*/  LDC.64 R4, c[0x0][0x590] ;  /* 0x00016400ff047b82 */ /* 0x001e640000000a00 */
[----:B-1----:R1:W5:Y:S01]  /*13b0*/  LDG.E R41, desc[UR36][R4.64] ;  /* 0x0000002404297981 */ /* 0x002362000c1e1900 */
[----:B------:R-:W-:Y:S05]  /*13c0*/  BRA `(.L_x_16) ;  /* 0x0000000000087947 */ /* 0x000fea0003800000 */
.L_x_17:
[----:B------:R-:W-:Y:S02]  /*13d0*/  ULDC UR4, c[0x0][0x584] ;  /* 0x0001610000047ab9 */ /* 0x000fe40000000800 */
[----:B-1----:R-:W-:-:S07]  /*13e0*/  IMAD.U32 R41, RZ, RZ, UR4 ;  /* 0x00000004ff297e24 */ /* 0x002fce000f8e00ff */
.L_x_16:
[----:B------:R-:W-:-:S13]  /*13f0*/  LOP3.LUT P0, RZ, R0, 0xff, RZ, 0xc0, !PT ;  /* 0x000000ff00ff7812 */ /* 0x000fda000780c0ff */
[----:B------:R-:W-:Y:S05]  /*1400*/  @!P0 EXIT ;  /* 0x000000000000894d */ /* 0x000fea0003800000 */
[----:B------:R-:W-:Y:S01]  /*1410*/  ULDC UR4, c[0x0][0x28c] ;  /* 0x0000a30000047ab9 */ /* 0x000fe20000000800 */
[----:B------:R-:W-:Y:S01]  /*1420*/  LOP3.LUT R48, R19, 0x1, RZ, 0xfc, !PT ;  /* 0x0000000113307812 */ /* 0x000fe200078efcff */
[----:B------:R-:W-:Y:S01]  /*1430*/  UIADD3 UR4, UR4, 0x3f, URZ ;  /* 0x0000003f04047890 */ /* 0x000fe2000fffe03f */
[----:B------:R-:W-:Y:S01]  /*1440*/  UMOV UR38, URZ ;  /* 0x0000003f00267c82 */ /* 0x000fe20008000000 */
[----:B------:R-:W-:Y:S02]  /*1450*/  UMOV UR39, URZ ;  /* 0x0000003f00277c82 */ /* 0x000fe40008000000 */
[----:B------:R-:W-:-:S04]  /*1460*/  USHF.R.S32.HI UR5, URZ, 0x1f, UR4 ;  /* 0x0000001f3f057899 */ /* 0x000fc80008011404 */
[----:B------:R-:W-:-:S04]  /*1470*/  ULEA.HI UR5, UR5, UR4, URZ, 0x6 ;  /* 0x0000000405057291 */ /* 0x000fc8000f8f303f */
[----:B------:R-:W-:-:S12]  /*1480*/  USHF.R.S32.HI UR40, URZ, 0x6, UR5 ;  /* 0x000000063f287899 */ /* 0x000fd80008011405 */
.L_x_73:
[----:B------:R-:W-:Y:S01]  /*1490*/  LOP3.LUT R0, R18, 0x80, RZ, 0xc0, !PT ;  /* 0x0000008012007812 */ /* 0x000fe200078ec0ff */
[----:B--2---:R-:W2:Y:S01]  /*14a0*/  S2UR UR7, SR_CgaCtaId ;  /* 0x00000000000779c3 */ /* 0x004ea20000008800 */
[----:B------:R-:W-:Y:S02]  /*14b0*/  UMOV UR6, 0x400 ;  /* 0x0000040000067882 */ /* 0x000fe40000000000 */
[----:B------:R-:W-:-:S06]  /*14c0*/  SHF.R.U32.HI R0, RZ, 0x7, R0 ;  /* 0x00000007ff007819 */ /* 0x000fcc0000011600 */
[----:B------:R-:W3:Y:S01]  /*14d0*/  SHFL.IDX PT, R0, R0, RZ, 0x1f ;  /* 0x00001fff00007589 */ /* 0x000ee200000e0000 */
[----:B--2---:R-:W-:Y:S01]  /*14e0*/  ULEA UR6, UR7, UR6, 0x18 ;  /* 0x0000000607067291 */ /* 0x004fe2000f8ec03f */
[----:B---3--:R-:W-:-:S13]  /*14f0*/  R2UR UR4, R0 ;  /* 0x00000000000472ca */ /* 0x008fda00000e0000 */
[----:B------:R-:W-:-:S04]  /*1500*/  ULEA.HI UR5, UR4, UR4, URZ, 0x1 ;  /* 0x0000000404057291 */ /* 0x000fc8000f8f083f */
[----:B------:R-:W-:-:S04]  /*1510*/  ULOP3.LUT UR5, UR5, 0xffffe, URZ, 0xc0, !UPT ;  /* 0x000ffffe05057892 */ /* 0x000fc8000f8ec03f */
[----:B------:R-:W-:-:S03]  /*1520*/  UIADD3 UR5, UR4, -UR5, URZ ;  /* 0x8000000504057290 */ /* 0x000fc6000fffe03f */
[----:B------:R-:W-:Y:S01]  /*1530*/  ULDC UR4, c[0x0][0x28c] ;  /* 0x0000a30000047ab9 */ /* 0x000fe20000000800 */
[----:B------:R-:W-:Y:S01]  /*1540*/  ULEA UR5, UR5, UR6, 0xc ;  /* 0x0000000605057291 */ /* 0x000fe2000f8e603f */
[----:B------:R-:W-:-:S03]  /*1550*/  ISETP.LT.AND P0, PT, RZ, UR4, PT ;  /* 0x00000004ff007c0c */ /* 0x000fc6000bf01270 */
[----:B------:R-:W-:-:S04]  /*1560*/  UIADD3 UR5, UR5, 0x280, URZ ;  /* 0x0000028005057890 */ /* 0x000fc8000fffe03f */
[----:B------:R-:W-:-:S04]  /*1570*/  USHF.R.U32.HI UR5, URZ, 0x4, UR5 ;  /* 0x000000043f057899 */ /* 0x000fc80008011605 */
[----:B------:R-:W-:Y:S02]  /*1580*/  ULOP3.LUT UR41, UR5, 0x3fff, URZ, 0xc0, !UPT ;  /* 0x00003fff05297892 */ /* 0x000fe4000f8ec03f */
[----:B----4-:R-:W-:Y:S10]  /*1590*/  @P0 BRA `(.L_x_18) ;  /* 0x0000000000400947 */ /* 0x010ff40003800000 */
[----:B------:R-:W-:Y:S01]  /*15a0*/  MOV R0, 0x0 ;  /* 0x0000000000007802 */ /* 0x000fe20000000f00 */
[----:B------:R-:W-:Y:S01]  /*15b0*/  ULDC.64 UR4, c[0x4][0x68] ;  /* 0x01001a0000047ab9 */ /* 0x000fe20000000a00 */
[----:B------:R-:W-:Y:S01]  /*15c0*/  ULDC.64 UR6, c[0x4][0x8] ;  /* 0x0100020000067ab9 */ /* 0x000fe20000000a00 */
[----:B01----:R-:W-:Y:S01]  /*15d0*/  IMAD.U32 R4, RZ, RZ, UR4 ;  /* 0x00000004ff047e24 */ /* 0x003fe2000f8e00ff */
[----:B------:R0:W1:Y:S01]  /*15e0*/  LDC.64 R14, c[0x4][R0] ;  /* 0x01000000000e7b82 */ /* 0x0000620000000a00 */
[----:B------:R-:W-:Y:S01]  /*15f0*/  IMAD.U32 R5, RZ, RZ, UR5 ;  /* 0x00000005ff057e24 */ /* 0x000fe2000f8e00ff */
[----:B------:R-:W-:Y:S01]  /*1600*/  ULDC.64 UR4, c[0x4][0x70] ;  /* 0x01001c0000047ab9 */ /* 0x000fe20000000a00 */
[----:B------:R-:W-:Y:S02]  /*1610*/  IMAD.U32 R10, RZ, RZ, UR6 ;  /* 0x00000006ff0a7e24 */ /* 0x000fe4000f8e00ff */
[----:B------:R-:W-:Y:S02]  /*1620*/  IMAD.U32 R6, RZ, RZ, UR4 ;  /* 0x00000004ff067e24 */ /* 0x000fe4000f8e00ff */
[----:B------:R-:W-:-:S02]  /*1630*/  IMAD.U32 R7, RZ, RZ, UR5 ;  /* 0x00000005ff077e24 */ /* 0x000fc4000f8e00ff */
[----:B------:R-:W-:Y:S02]  /*1640*/  IMAD.U32 R11, RZ, RZ, UR7 ;  /* 0x00000007ff0b7e24 */ /* 0x000fe4000f8e00ff */
[----:B------:R-:W-:Y:S02]  /*1650*/  IMAD.MOV.U32 R8, RZ, RZ, 0x1e1 ;  /* 0x000001e1ff087424 */ /* 0x000fe400078e00ff */
[----:B------:R-:W-:Y:S02]  /*1660*/  IMAD.MOV.U32 R12, RZ, RZ, 0x1 ;  /* 0x00000001ff0c7424 */ /* 0x000fe400078e00ff */
[----:B0-----:R-:W-:-:S07]  /*1670*/  IMAD.MOV.U32 R13, RZ, RZ, RZ ;  /* 0x000000ffff0d7224 */ /* 0x001fce00078e00ff */
[----:B------:R-:W-:-:S07]  /*1680*/  LEPC R20, `(.L_x_18) ;  /* 0x000000001014794e */ /* 0x000fce0000000000 */
[----:B-1---5:R-:W-:Y:S05]  /*1690*/  CALL.ABS.NOINC R14 ;  /* 0x000000000e007343 */ /* 0x022fea0003c00000 */
.L_x_18:
[----:B------:R-:W-:-:S13]  /*16a0*/  ISETP.NE.AND P0, PT, R48, 0x3, PT ;  /* 0x000000033000780c */ /* 0x000fda0003f05270 */
[----:B------:R-:W-:Y:S05]  /*16b0*/  @!P0 BRA `(.L_x_19) ;  /* 0x0000000000048947 */ /* 0x000fea0003800000 */
[----:B------:R-:W-:Y:S01]  /*16c0*/  BPT.TRAP 0x1 ;  /* 0x000000040000795c */ /* 0x000fe20000300000 */
.L_x_19:
[----:B------:R-:W2:Y:S01]  /*16d0*/  S2UR UR5, SR_CgaCtaId ;  /* 0x00000000000579c3 */ /* 0x000ea20000008800 */
[----:B------:R-:W-:Y:S01]  /*16e0*/  UMOV UR4, 0x400 ;  /* 0x0000040000047882 */ /* 0x000fe20000000000 */
[----:B------:R-:W-:Y:S02]  /*16f0*/  IMAD.U32 R0, RZ, RZ, UR38 ;  /* 0x00000026ff007e24 */ /* 0x000fe4000f8e00ff */
[----:B------:R-:W-:-:S03]  /*1700*/  IMAD.U32 R3, RZ, RZ, UR39 ;  /* 0x00000027ff037e24 */ /* 0x000fc6000f8e00ff */
[----:B------:R-:W-:Y:S01]  /*1710*/  SHF.L.U32 R0, R0, 0x1f, RZ ;  /* 0x0000001f00007819 */ /* 0x000fe200000006ff */
[----:B--2---:R-:W-:-:S06]  /*1720*/  ULEA UR4, UR5, UR4, 0x18 ;  /* 0x0000000405047291 */ /* 0x004fcc000f8ec03f */
[----:B------:R-:W-:-:S04]  /*1730*/  IMAD.U32 R6, RZ, RZ, UR4 ;  /* 0x00000004ff067e24 */ /* 0x000fc8000f8e00ff */
[----:B------:R-:W-:-:S04]  /*1740*/  IMAD R3, R3, 0x8, R6 ;  /* 0x0000000803037824 */ /* 0x000fc800078e0206 */
[----:B------:R2:W3:Y:S01]  /*1750*/  SYNCS.PHASECHK.TRANS64.TRYWAIT P1, [R3+URZ], R0 ;  /* 0x00000000030075a7 */ /* 0x0004e2000802017f */
[----:B------:R-:W-:Y:S05]  /*1760*/  @!P0 BRA `(.L_x_20) ;  /* 0x0000000000048947 */ /* 0x000fea0003800000 */
[----:B------:R-:W-:Y:S01]  /*1770*/  BPT.TRAP 0x1 ;  /* 0x000000040000795c */ /* 0x000fe20000300000 */
.L_x_20:
[----:B---3--:R-:W-:Y:S05]  /*1780*/  @P1 BRA `(.L_x_21) ;  /* 0x0000000000081947 */ /* 0x008fea0003800000 */
[----:B------:R-:W3:Y:S02]  /*1790*/  SYNCS.PHASECHK.TRANS64.TRYWAIT P1, [R3+URZ], R0 ;  /* 0x00000000030075a7 */ /* 0x000ee4000802017f */
[----:B---3--:R-:W-:Y:S05]  /*17a0*/  @!P1 BRA `(.L_x_22) ;  /* 0x0000003c00ac9947 */ /* 0x008fea0003800000 */
.L_x_21:
[----:B------:R-:W-:-:S04]  /*17b0*/  UISETP.LT.AND UP0, UPT, UR40, 0x1, UPT ;  /* 0x000000012800788c */ /* 0x000fc8000bf01270 */
[----:B------:R-:W-:-:S06]  /*17c0*/  USEL UR4, UR40, 0x1, UP0 ;  /* 0x0000000128047887 */ /* 0x000fcc0008000000 */
[----:B--23--:R-:W-:Y:S01]  /*17d0*/  IMAD.U32 R0, RZ, RZ, UR4 ;  /* 0x00000004ff007e24 */ /* 0x00cfe2000f8e00ff */
[----:B------:R-:W-:Y:S05]  /*17e0*/  WARPSYNC.ALL ;  /* 0x0000000000007948 */ /* 0x000fea0003800000 */
[----:B------:R-:W-:-:S04]  /*17f0*/  IADD3 R0, -R0, UR40, RZ ;  /* 0x0000002800007c10 */ /* 0x000fc8000fffe1ff */
[----:B------:R-:W-:Y:S02]  /*1800*/  ISETP.GE.AND P1, PT, R0, 0x1, PT ;  /* 0x000000010000780c */ /* 0x000fe40003f26270 */
[----:B------:R-:W-:Y:S01]  /*1810*/  R2UR UR4, R6 ;  /* 0x00000000060472ca */ /* 0x000fe200000e0000 */
[----:B------:R-:W-:Y:S01]  /*1820*/  ULOP3.LUT UR41, UR41, 0x10000, URZ, 0xfc, !UPT ;  /* 0x0001000029297892 */ /* 0x000fe2000f8efc3f */
[----:B------:R-:W-:Y:S01]  /*1830*/  WARPGROUP.ARRIVE ;  /* 0x00000000000079c5 */ /* 0x000fe20000000000 */
[----:B------:R-:W-:Y:S01]  /*1840*/  UMOV UR5, 0x80000020 ;  /* 0x8000002000057882 */ /* 0x000fe20000000000 */
[----:B------:R-:W-:-:S09]  /*1850*/  UMOV UR7, 0x80000020 ;  /* 0x8000002000077882 */ /* 0x000fd20000000000 */
[----:B------:R-:W-:-:S04]  /*1860*/  UIADD3 UR4, UR4, 0x2c280, URZ ;  /* 0x0002c28004047890 */ /* 0x000fc8000fffe03f */
[----:B------:R-:W-:-:S04]  /*1870*/  USHF.R.U32.HI UR4, URZ, 0x4, UR4 ;  /* 0x000000043f047899 */ /* 0x000fc80008011604 */
[----:B------:R-:W-:-:S04]  /*1880*/  ULOP3.LUT UR4, UR4, 0x3fff, URZ, 0xc0, !UPT ;  /* 0x00003fff04047892 */ /* 0x000fc8000f8ec03f */
[----:B------:R-:W-:Y:S02]  /*1890*/  ULOP3.LUT UR9, UR4, 0x10000, URZ, 0xfc, !UPT ;  /* 0x0001000004097892 */ /* 0x000fe4000f8efc3f */
[----:B------:R-:W-:Y:S02]  /*18a0*/  ULEA UR4, UR39, UR41, 0x9 ;  /* 0x0000002927047291 */ /* 0x000fe4000f8e483f */
[----:B------:R-:W-:-:S09]  /*18b0*/  ULEA UR6, UR39, UR9, 0x7 ;  /* 0x0000000927067291 */ /* 0x000fd2000f8e383f */
[----:B------:R-:W-:Y:S01]  /*18c0*/  IGMMA.64x32x32.S8.S8 R24, gdesc[UR4], RZ, !UPT, gsb0 ;  /* 0x01200000041879f1 */ /* 0x000fe2000c0410ff */
[----:B------:R-:W-:Y:S02]  /*18d0*/  UIADD3 UR4, UR4, 0x2, URZ ;  /* 0x0000000204047890 */ /* 0x000fe4000fffe03f */
[----:B------:R-:W-:Y:S01]  /*18e0*/  UIADD3 UR6, UR6, 0x2, URZ ;  /* 0x0000000206067890 */ /* 0x000fe2000fffe03f */
[----:B------:R-:W-:Y:S01]  /*18f0*/  UMOV UR5, 0x80000020 ;  /* 0x8000002000057882 */ /* 0x000fe20000000000 */
[----:B------:R-:W-:Y:S01]  /*1900*/  UMOV UR7, 0x80000020 ;  /* 0x8000002000077882 */ /* 0x000fe20000000000 */
[----:B------:R-:W-:Y:S02]  /*1910*/  WARPGROUP.DEPBAR.LE gsb0, 0x0 ;  /* 0x00008000000079c5 */ /* 0x000fe40000010000 */
[----:B------:R-:W-:-:S06]  /*1920*/  WARPGROUP.ARRIVE ;  /* 0x00000000000079c5 */ /* 0x000fcc0000000000 */
[----:B------:R-:W-:Y:S03]  /*1930*/  IGMMA.64x32x32.S8.S8 R24, gdesc[UR4], R24, gsb0 ;  /* 0x01200000041879f1 */ /* 0x000fe60008041018 */
[----:B------:R-:W-:Y:S02]  /*1940*/  WARPGROUP.DEPBAR.LE gsb0, 0x0 ;  /* 0x00008000000079c5 */ /* 0x000fe40000010000 */
[----:B------:R-:W-:Y:S05]  /*1950*/  @!P1 BRA `(.L_x_23) ;  /* 0x0000000000e49947 */ /* 0x000fea0003800000 */
[----:B------:R-:W-:Y:S02]  /*1960*/  UIADD3 UR4, UR39, 0x1, URZ ;  /* 0x0000000127047890 */ /* 0x000fe4000fffe03f */
[----:B------:R-:W-:Y:S02]  /*1970*/  IMAD.U32 R3, RZ, RZ, UR39 ;  /* 0x00000027ff037e24 */ /* 0x000fe4000f8e00ff */
[----:B------:R-:W-:-:S04]  /*1980*/  UISETP.NE.AND UP0, UPT, UR4, 0x16, UPT ;  /* 0x000000160400788c */ /* 0x000fc8000bf05270 */
[----:B------:R-:W-:Y:S02]  /*1990*/  USEL UR5, URZ, 0x1, UP0 ;  /* 0x000000013f057887 */ /* 0x000fe40008000000 */
[----:B------:R-:W-:Y:S02]  /*19a0*/  USEL UR8, UR4, URZ, UP0 ;  /* 0x0000003f04087287 */ /* 0x000fe40008000000 */
[----:B------:R-:W-:-:S06]  /*19b0*/  ULOP3.LUT UR5, UR38, UR5, URZ, 0x3c, !UPT ;  /* 0x0000000526057292 */ /* 0x000fcc000f8e3c3f */
[----:B------:R-:W-:-:S07]  /*19c0*/  IMAD.U32 R7, RZ, RZ, UR5 ;  /* 0x00000005ff077e24 */ /* 0x000fce000f8e00ff */
.L_x_30:
[----:B------:R-:W-:Y:S05]  /*19d0*/  @!P0 BRA `(.L_x_24) ;  /* 0x0000000000048947 */ /* 0x000fea0003800000 */
[----:B------:R-:W-:Y:S01]  /*19e0*/  BPT.TRAP 0x1 ;  /* 0x000000040000795c */ /* 0x000fe20000300000 */
.L_x_24:
[----:B------:R-:W2:Y:S01]  /*19f0*/  S2UR UR5, SR_CgaCtaId ;  /* 0x00000000000579c3 */ /* 0x000ea20000008800 */
[----:B------:R-:W-:Y:S01]  /*1a00*/  UMOV UR4, 0x400 ;  /* 0x0000040000047882 */ /* 0x000fe20000000000 */
[----:B01----:R-:W-:Y:S01]  /*1a10*/  IMAD.U32 R5, RZ, RZ, UR8 ;  /* 0x00000008ff057e24 */ /* 0x003fe2000f8e00ff */
[----:B------:R-:W-:Y:S01]  /*1a20*/  SHF.L.U32 R4, R7, 0x1f, RZ ;  /* 0x0000001f07047819 */ /* 0x000fe200000006ff */
[----:B--2---:R-:W-:-:S06]  /*1a30*/  ULEA UR4, UR5, UR4, 0x18 ;  /* 0x0000000405047291 */ /* 0x004fcc000f8ec03f */
[----:B------:R-:W-:-:S04]  /*1a40*/  IMAD.U32 R6, RZ, RZ, UR4 ;  /* 0x00000004ff067e24 */ /* 0x000fc8000f8e00ff */
[----:B------:R-:W-:-:S04]  /*1a50*/  IMAD R5, R5, 0x8, R6 ;  /* 0x0000000805057824 */ /* 0x000fc800078e0206 */
[----:B------:R0:W1:Y:S01]  /*1a60*/  SYNCS.PHASECHK.TRANS64.TRYWAIT P1, [R5+URZ], R4 ;  /* 0x00000004050075a7 */ /* 0x000062000802017f */
[----:B------:R-:W-:Y:S05]  /*1a70*/  @!P0 BRA `(.L_x_25) ;  /* 0x0000000000048947 */ /* 0x000fea0003800000 */
[----:B------:R-:W-:Y:S01]  /*1a80*/  BPT.TRAP 0x1 ;  /* 0x000000040000795c */ /* 0x000fe20000300000 */
.L_x_25:
[----:B-1----:R-:W-:Y:S05]  /*1a90*/  @P1 BRA `(.L_x_26) ;  /* 0x0000000000081947 */ /* 0x002fea0003800000 */
[----:B------:R-:W1:Y:S02]  /*1aa0*/  SYNCS.PHASECHK.TRANS64.TRYWAIT P1, [R5+URZ], R4 ;  /* 0x00000004050075a7 */ /* 0x000e64000802017f */
[----:B-1----:R-:W-:Y:S05]  /*1ab0*/  @!P1 BRA `(.L_x_27) ;  /* 0x0000003800fc9947 */ /* 0x002fea0003800000 */
.L_x_26:
[----:B------:R-:W-:Y:S01]  /*1ac0*/  ULEA UR4, UR8, UR41, 0x9 ;  /* 0x0000002908047291 */ /* 0x000fe2000f8e483f */
[----:B------:R-:W-:Y:S01]  /*1ad0*/  WARPGROUP.ARRIVE ;  /* 0x00000000000079c5 */ /* 0x000fe20000000000 */
[----:B------:R-:W-:Y:S01]  /*1ae0*/  ULEA UR6, UR8, UR9, 0x7 ;  /* 0x0000000908067291 */ /* 0x000fe2000f8e383f */
[----:B------:R-:W-:Y:S01]  /*1af0*/  UMOV UR5, 0x80000020 ;  /* 0x8000002000057882 */ /* 0x000fe20000000000 */
[----:B------:R-:W-:-:S07]  /*1b00*/  UMOV UR7, 0x80000020 ;  /* 0x8000002000077882 */ /* 0x000fce0000000000 */
[----:B------:R-:W-:Y:S01]  /*1b10*/  IGMMA.64x32x32.S8.S8 R24, gdesc[UR4], R24, gsb0 ;  /* 0x01200000041879f1 */ /* 0x000fe20008041018 */
        /* <DEDUP_REMOVED lines=9> */
[----:B------:R-:W-:Y:S01]  /*1bb0*/  BPT.TRAP 0x1 ;  /* 0x000000040000795c */ /* 0x000fe20000300000 */
.L_x_28:
[----:B------:R-:W-:-:S13]  /*1bc0*/  ISETP.NE.AND P1, PT, R23, RZ, PT ;  /* 0x000000ff1700720c */ /* 0x000fda0003f25270 */
[----:B01----:R-:W-:-:S04]  /*1bd0*/  @P1 IMAD R4, R3, 0x8, R6 ;  /* 0x0000000803041824 */ /* 0x003fc800078e0206 */
[----:B------:R-:W-:-:S05]  /*1be0*/  @P1 VIADD R5, R4, 0xb0 ;  /* 0x000000b004051836 */ /* 0x000fca0000000000 */
[----:B------:R-:W-:-:S04]  /*1bf0*/  @P1 PRMT R5, R22, 0x654, R5 ;  /* 0x0000065416051816 */ /* 0x000fc80000000005 */
[----:B------:R0:W-:Y:S01]  /*1c00*/  @P1 SYNCS.ARRIVE.TRANS64.RED.A1T0 RZ, [R5+URZ], RZ ;  /* 0x000000ff05ff19a7 */ /* 0x0001e2000810043f */
[----:B------:R-:W-:-:S13]  /*1c10*/  ISETP.GT.U32.AND P1, PT, R19, 0x1, PT ;  /* 0x000000011300780c */ /* 0x000fda0003f24070 */
[----:B0-----:R-:W-:Y:S05]  /*1c20*/  @P1 BRA `(.L_x_29) ;  /* 0x0000000000041947 */ /* 0x001fea0003800000 */
[----:B------:R-:W-:Y:S01]  /*1c30*/  BPT.TRAP 0x1 ;  /* 0x000000040000795c */ /* 0x000fe20000300000 */
.L_x_29:
[----:B------:R-:W-:Y:S01]  /*1c40*/  UIADD3 UR8, UR8, 0x1, URZ ;  /* 0x0000000108087890 */ /* 0x000fe2000fffe03f */
[C---:B------:R-:W-:Y:S01]  /*1c50*/  ISETP.GT.AND P2, PT, R0.reuse, 0x1, PT ;  /* 0x000000010000780c */ /* 0x040fe20003f44270 */
[----:B------:R-:W-:Y:S02]  /*1c60*/  VIADD R3, R3, 0x1 ;  /* 0x0000000103037836 */ /* 0x000fe40000000000 */
[----:B------:R-:W-:Y:S01]  /*1c70*/  UISETP.NE.AND UP0, UPT, UR8, 0x16, UPT ;  /* 0x000000160800788c */ /* 0x000fe2000bf05270 */
[----:B------:R-:W-:Y:S02]  /*1c80*/  VIADD R0, R0, 0xffffffff ;  /* 0xffffffff00007836 */ /* 0x000fe40000000000 */
[C---:B------:R-:W-:Y:S01]  /*1c90*/  ISETP.NE.AND P1, PT, R3.reuse, 0x16, PT ;  /* 0x000000160300780c */ /* 0x040fe20003f25270 */
[----:B------:R-:W-:Y:S02]  /*1ca0*/  USEL UR4, URZ, 0x1, UP0 ;  /* 0x000000013f047887 */ /* 0x000fe40008000000 */
[----:B------:R-:W-:Y:S01]  /*1cb0*/  USEL UR8, UR8, URZ, UP0 ;  /* 0x0000003f08087287 */ /* 0x000fe20008000000 */
[----:B------:R-:W-:-:S03]  /*1cc0*/  SEL R3, R3, RZ, P1 ;  /* 0x000000ff03037207 */ /* 0x000fc60000800000 */
[----:B------:R-:W-:Y:S01]  /*1cd0*/  LOP3.LUT R7, R7, UR4, RZ, 0x3c, !PT ;  /* 0x0000000407077c12 */ /* 0x000fe2000f8e3cff */
[----:B------:R-:W-:Y:S07]  /*1ce0*/  @P2 BRA `(.L_x_30) ;  /* 0xfffffffc00382947 */ /* 0x000fee000383ffff */
.L_x_23:
[----:B------:R-:W2:Y:S02]  /*1cf0*/  LDC R0, c[0x0][0x28c] ;  /* 0x0000a300ff007b82 */ /* 0x000ea40000000800 */
[----:B--2---:R-:W-:-:S13]  /*1d00*/  ISETP.GE.AND P1, PT, R0, 0x1, PT ;  /* 0x000000010000780c */ /* 0x004fda0003f26270 */
[----:B------:R-:W-:Y:S05]  /*1d10*/  @!P1 BRA `(.L_x_31) ;  /* 0x0000000000509947 */ /* 0x000fea0003800000 */
[----:B------:R-:W-:Y:S05]  /*1d20*/  @!P0 BRA `(.L_x_32) ;  /* 0x0000000000048947 */ /* 0x000fea0003800000 */
[----:B------:R-:W-:Y:S01]  /*1d30*/  BPT.TRAP 0x1 ;  /* 0x000000040000795c */ /* 0x000fe20000300000 */
.L_x_32:
[----:B------:R-:W-:Y:S01]  /*1d40*/  ISETP.NE.AND P0, PT, R23, RZ, PT ;  /* 0x000000ff1700720c */ /* 0x000fe20003f05270 */
[----:B------:R-:W-:Y:S01]  /*1d50*/  BSSY B0, `(.L_x_33) ;  /* 0x000000e000007945 */ /* 0x000fe20003800000 */
[----:B------:R-:W-:-:S11]  /*1d60*/  ISETP.GT.U32.AND P1, PT, R19, 0x1, PT ;  /* 0x000000011300780c */ /* 0x000fd60003f24070 */
[----:B------:R-:W-:Y:S05]  /*1d70*/  @!P0 BRA `(.L_x_34) ;  /* 0x00000000002c8947 */ /* 0x000fea0003800000 */
[----:B------:R-:W-:-:S04]  /*1d80*/  UISETP.LT.AND UP0, UPT, UR40, 0x1, UPT ;  /* 0x000000012800788c */ /* 0x000fc8000bf01270 */
[----:B------:R-:W-:-:S04]  /*1d90*/  USEL UR6, UR40, 0x1, UP0 ;  /* 0x0000000128067887 */ /* 0x000fc80008000000 */
[----:B------:R-:W-:-:S04]  /*1da0*/  UIADD3 UR6, UR39, UR40, -UR6 ;  /* 0x0000002827067290 */ /* 0x000fc8000fffe806 */
[----:B------:R-:W-:-:S04]  /*1db0*/  UIMAD.WIDE.U32 UR4, UR6, -0x45d1745d, URZ ;  /* 0xba2e8ba3060478a5 */ /* 0x000fc8000f8e003f */
[----:B------:R-:W-:-:S04]  /*1dc0*/  USHF.R.U32.HI UR4, URZ, 0x4, UR5 ;  /* 0x000000043f047899 */ /* 0x000fc80008011605 */
[----:B------:R-:W-:-:S06]  /*1dd0*/  UIMAD UR6, UR4, -0x16, UR6 ;  /* 0xffffffea040678a4 */ /* 0x000fcc000f8e0206 */
[----:B------:R-:W-:-:S04]  /*1de0*/  IMAD.U32 R3, RZ, RZ, UR6 ;  /* 0x00000006ff037e24 */ /* 0x000fc8000f8e00ff */
[----:B------:R-:W-:-:S04]  /*1df0*/  IMAD R0, R3, 0x8, R6 ;  /* 0x0000000803007824 */ /* 0x000fc800078e0206 */
[----:B------:R-:W-:-:S05]  /*1e00*/  VIADD R3, R0, 0xb0 ;  /* 0x000000b000037836 */ /* 0x000fca0000000000 */
[----:B------:R-:W-:-:S04]  /*1e10*/  PRMT R3, R22, 0x654, R3 ;  /* 0x0000065416037816 */ /* 0x000fc80000000003 */
[----:B------:R2:W-:Y:S03]  /*1e20*/  SYNCS.ARRIVE.TRANS64.RED.A1T0 RZ, [R3+URZ], RZ ;  /* 0x000000ff03ff79a7 */ /* 0x0005e6000810043f */
.L_x_34:
[----:B------:R-:W-:Y:S05]  /*1e30*/  BSYNC B0 ;  /* 0x0000000000007941 */ /* 0x000fea0003800000 */
.L_x_33:
[----:B------:R-:W-:Y:S05]  /*1e40*/  @P1 BRA `(.L_x_31) ;  /* 0x0000000000041947 */ /* 0x000fea0003800000 */
[----:B------:R-:W-:Y:S01]  /*1e50*/  BPT.TRAP 0x1 ;  /* 0x000000040000795c */ /* 0x000fe20000300000 */
.L_x_31:
[----:B------:R-:W3:Y:S01]  /*1e60*/  LDC R6, c[0x0][0x288] ;  /* 0x0000a200ff067b82 */ /* 0x000ee20000000800 */
[----:B01----:R-:W-:Y:S01]  /*1e70*/  LOP3.LUT R4, R18, 0x60, RZ, 0xc0, !PT ;  /* 0x0000006012047812 */ /* 0x003fe200078ec0ff */
[----:B------:R-:W-:Y:S01]  /*1e80*/  IMAD.SHL.U32 R11, R44, 0x20, RZ ;  /* 0x000000202c0b7824 */ /* 0x000fe200078e00ff */
[----:B------:R-:W-:Y:S01]  /*1e90*/  UIADD3 UR39, UR40, UR39, URZ ;  /* 0x0000002728277290 */ /* 0x000fe2000fffe03f */
[----:B------:R-:W-:Y:S01]  /*1ea0*/  SHF.R.U32.HI R0, RZ, 0x2, R18 ;  /* 0x00000002ff007819 */ /* 0x000fe20000011612 */
[----:B------:R-:W-:Y:S01]  /*1eb0*/  IMAD.SHL.U32 R13, R43, 0x80, RZ ;  /* 0x000000802b0d7824 */ /* 0x000fe200078e00ff */
[----:B------:R-:W-:Y:S01]  /*1ec0*/  SHF.R.U32.HI R10, RZ, 0x1, R4 ;  /* 0x00000001ff0a7819 */ /* 0x000fe20000011604 */
[----:B------:R-:W-:Y:S01]  /*1ed0*/  UISETP.GT.U32.AND UP0, UPT, UR39, 0x15, UPT ;  /* 0x000000152700788c */ /* 0x000fe2000bf04070 */
[----:B------:R-:W-:Y:S01]  /*1ee0*/  LOP3.LUT R4, R18, 0x3, RZ, 0xc0, !PT ;  /* 0x0000000312047812 */ /* 0x000fe200078ec0ff */
[----:B------:R-:W-:Y:S01]  /*1ef0*/  ULDC UR7, c[0x0][0x284] ;  /* 0x0000a10000077ab9 */ /* 0x000fe20000000800 */
[----:B------:R-:W-:Y:S01]  /*1f00*/  SHF.R.U32.HI R5, RZ, 0x7, R18 ;  /* 0x00000007ff057819 */ /* 0x000fe20000011612 */
[----:B------:R-:W-:Y:S01]  /*1f10*/  UISETP.LT.U32.AND UP0, UPT, UR40, 0x16, UP0 ;  /* 0x000000162800788c */ /* 0x000fe20008701070 */
[----:B--2---:R-:W-:Y:S01]  /*1f20*/  LOP3.LUT R3, R0, 0x7, RZ, 0xc0, !PT ;  /* 0x0000000700037812 */ /* 0x004fe200078ec0ff */
[----:B------:R-:W-:Y:S01]  /*1f30*/  UISETP.GE.U32.AND UP1, UPT, UR40, 0x16, UPT ;  /* 0x000000162800788c */ /* 0x000fe2000bf26070 */
[----:B------:R-:W-:Y:S01]  /*1f40*/  LOP3.LUT R0, R5, 0x1, RZ, 0xc0, !PT ;  /* 0x0000000105007812 */ /* 0x000fe200078ec0ff */
[----:B------:R-:W-:Y:S01]  /*1f50*/  ULDC.64 UR8, c[0x0][0x5d0] ;  /* 0x0001740000087ab9 */ /* 0x000fe20000000a00 */
[----:B------:R-:W-:Y:S01]  /*1f60*/  SHF.R.S32.HI R44, RZ, 0x1f, R45 ;  /* 0x0000001fff2c7819 */ /* 0x000fe2000001142d */
[----:B------:R-:W-:Y:S01]  /*1f70*/  UIMAD.WIDE.U32 UR4, UR39, -0x45d1745d, URZ ;  /* 0xba2e8ba3270478a5 */ /* 0x000fe2000f8e003f */
[----:B------:R-:W-:Y:S01]  /*1f80*/  IADD3 R5, RZ, -R10, -R3 ;  /* 0x8000000aff057210 */ /* 0x000fe20007ffe803 */
[----:B------:R-:W-:Y:S01]  /*1f90*/  IMAD.SHL.U32 R8, R0, 0x40, RZ ;  /* 0x0000004000087824 */ /* 0x000fe200078e00ff */
[----:B------:R-:W-:-:S02]  /*1fa0*/  USEL UR6, URZ, 0x1, !UP0 ;  /* 0x000000013f067887 */ /* 0x000fc4000c000000 */
[----:B------:R-:W-:Y:S01]  /*1fb0*/  USHF.R.U32.HI UR4, URZ, 0x4, UR5 ;  /* 0x000000043f047899 */ /* 0x000fe20008011605 */
[----:B------:R-:W-:Y:S01]  /*1fc0*/  IMAD R0, R0, -0x40, R5 ;  /* 0xffffffc000007824 */ /* 0x000fe200078e0205 */
[----:B---3--:R-:W-:Y:S01]  /*1fd0*/  ISETP.GE.AND P0, PT, R11, R6, PT ;  /* 0x000000060b00720c */ /* 0x008fe20003f06270 */
[----:B------:R-:W-:Y:S01]  /*1fe0*/  IMAD R12, R4, -0x2, R6 ;  /* 0xfffffffe040c7824 */ /* 0x000fe200078e0206 */
[----:B------:R-:W-:Y:S01]  /*1ff0*/  ULOP3.LUT UR38, UR38, UR6, URZ, 0x3c, !UPT ;  /* 0x0000000626267292 */ /* 0x000fe2000f8e3c3f */
[----:B------:R-:W-:Y:S01]  /*2000*/  IMAD.SHL.U32 R6, R18, 0x2, RZ ;  /* 0x0000000212067824 */ /* 0x000fe200078e00ff */
[----:B------:R-:W-:Y:S01]  /*2010*/  ISETP.GE.OR P0, PT, R13, UR7, P0 ;  /* 0x000000070d007c0c */ /* 0x000fe20008706670 */
[----:B------:R-:W-:Y:S01]  /*2020*/  IMAD R4, R44, UR8, RZ ;  /* 0x000000082c047c24 */ /* 0x000fe2000f8e02ff */
[----:B------:R-:W-:Y:S01]  /*2030*/  LOP3.LUT R3, R8, 0x40, R3, 0xe2, !PT ;  /* 0x0000004008037812 */ /* 0x000fe200078ee203 */
[----:B------:R-:W-:Y:S01]  /*2040*/  IMAD.WIDE R8, R43, 0x80, RZ ;  /* 0x000000802b087825 */ /* 0x000fe200078e02ff */
[----:B------:R-:W-:Y:S01]  /*2050*/  LOP3.LUT R6, R11, 0x6, R6, 0xf8, !PT ;  /* 0x000000060b067812 */ /* 0x000fe200078ef806 */
[----:B------:R-:W-:Y:S01]  /*2060*/  UIMAD UR39, UR4, -0x16, UR39 ;  /* 0xffffffea042778a4 */ /* 0x000fe2000f8e0227 */
[----:B------:R-:W-:Y:S01]  /*2070*/  IADD3 R50, -R13, UR7, R0 ;  /* 0x000000070d327c10 */ /* 0x000fe2000fffe100 */
[----:B------:R-:W-:Y:S01]  /*2080*/  IMAD R15, R45, UR9, R4 ;  /* 0x000000092d0f7c24 */ /* 0x000fe2000f8e0204 */
[----:B------:R-:W-:Y:S01]  /*2090*/  SHF.R.S32.HI R7, RZ, 0x1f, R6 ;  /* 0x0000001fff077819 */ /* 0x000fe20000011406 */
[----:B------:R-:W-:Y:S01]  /*20a0*/  @UP1 ULOP3.LUT UR38, UR38, 0x1, UR4, 0x78, !UPT ;  /* 0x0000000126261892 */ /* 0x000fe2000f8e7804 */
[----:B------:R-:W-:Y:S01]  /*20b0*/  LOP3.LUT R49, R8, R3, R10, 0xfe, !PT ;  /* 0x0000000308317212 */ /* 0x000fe200078efe0a */
[----:B------:R-:W-:-:S02]  /*20c0*/  IMAD.IADD R51, R12, 0x1, -R11 ;  /* 0x000000010c337824 */ /* 0x000fc400078e0a0b */
[----:B------:R-:W-:-:S04]  /*20d0*/  IMAD.WIDE.U32 R4, R45, UR8, R6 ;  /* 0x000000082d047c25 */ /* 0x000fc8000f8e0006 */
[----:B------:R-:W-:Y:S02]  /*20e0*/  IMAD.IADD R5, R5, 0x1, R15 ;  /* 0x0000000105057824 */ /* 0x000fe400078e020f */
[----:B------:R-:W-:Y:S01]  /*20f0*/  IMAD.MOV.U32 R43, RZ, RZ, -0x1 ;  /* 0xffffffffff2b7424 */ /* 0x000fe200078e00ff */
[----:B------:R-:W-:Y:S06]  /*2100*/  @P0 BRA `(.L_x_35) ;  /* 0x0000000c00a00947 */ /* 0x000fec0003800000 */
[----:B------:R-:W0:Y:S01]  /*2110*/  LDC.64 R14, c[0x0][0x5c8] ;  /* 0x00017200ff0e7b82 */ /* 0x000e220000000a00 */
[----:B------:R-:W-:Y:S01]  /*2120*/  ULDC.64 UR4, c[0x0][0x5c0] ;  /* 0x0001700000047ab9 */ /* 0x000fe20000000a00 */
[----:B------:R-:W-:Y:S01]  /*2130*/  BSSY B0, `(.L_x_35) ;  /* 0x00000e5000007945 */ /* 0x000fe20003800000 */
[-C--:B0-----:R-:W-:Y:S02]  /*2140*/  IMAD R0, R9, R14.reuse, RZ ;  /* 0x0000000e09007224 */ /* 0x081fe400078e02ff */
[----:B------:R-:W-:-:S04]  /*2150*/  IMAD.WIDE.U32 R4, R49, R14, R4 ;  /* 0x0000000e31047225 */ /* 0x000fc800078e0004 */
[----:B------:R-:W-:Y:S01]  /*2160*/  IMAD R3, R49, R15, R0 ;  /* 0x0000000f31037224 */ /* 0x000fe200078e0200 */
[----:B------:R-:W-:-:S03]  /*2170*/  IADD3 R10, P0, R4, UR4, RZ ;  /* 0x00000004040a7c10 */ /* 0x000fc6000ff1e0ff */
[----:B------:R-:W-:Y:S01]  /*2180*/  IMAD.IADD R3, R5, 0x1, R3 ;  /* 0x0000000105037824 */ /* 0x000fe200078e0203 */
[----:B------:R-:W-:-:S04]  /*2190*/  LEA R12, P1, R14, R10, 0x3 ;  /* 0x0000000a0e0c7211 */ /* 0x000fc800078218ff */
[----:B------:R-:W-:Y:S02]  /*21a0*/  IADD3.X R11, R3, UR5, RZ, P0, !PT ;  /* 0x00000005030b7c10 */ /* 0x000fe400087fe4ff */
[----:B-----5:R-:W-:Y:S02]  /*21b0*/  ISETP.NE.AND P0, PT, R41, RZ, PT ;  /* 0x000000ff2900720c */ /* 0x020fe40003f05270 */
[----:B------:R-:W-:-:S11]  /*21c0*/  LEA.HI.X R13, R14, R11, R15, 0x3, P1 ;  /* 0x0000000b0e0d7211 */ /* 0x000fd600008f1c0f */
[----:B------:R-:W-:Y:S05]  /*21d0*/  @!P0 BRA `(.L_x_36) ;  /* 0x0000000800a08947 */ /* 0x000fea0003800000 */
[----:B------:R-:W0:Y:S01]  /*21e0*/  LDC.64 R20, c[0x0][0x5b0] ;  /* 0x00016c00ff147b82 */ /* 0x000e220000000a00 */
[----:B------:R-:W-:Y:S01]  /*21f0*/  ULDC.64 UR4, c[0x0][0x5b8] ;  /* 0x00016e0000047ab9 */ /* 0x000fe20000000a00 */
[----:B------:R-:W-:Y:S01]  /*2200*/  ISETP.GE.AND P1, PT, R50, 0x1, PT ;  /* 0x000000013200780c */ /* 0x000fe20003f26270 */
[----:B------:R-:W-:Y:S01]  /*2210*/  IMAD R0, R44, UR4, RZ ;  /* 0x000000042c007c24 */ /* 0x000fe2000f8e02ff */
[----:B------:R-:W-:Y:S01]  /*2220*/  BSSY B1, `(.L_x_37) ;  /* 0x000000e000017945 */ /* 0x000fe20003800000 */
[----:B------:R-:W-:Y:S01]  /*2230*/  IMAD.WIDE.U32 R14, R45, UR4, R6 ;  /* 0x000000042d0e7c25 */ /* 0x000fe2000f8e0006 */
[----:B------:R-:W-:Y:S02]  /*2240*/  ISETP.LT.OR P5, PT, R51, 0x1, !P1 ;  /* 0x000000013300780c */ /* 0x000fe40004fa1670 */
[----:B------:R-:W1:Y:S01]  /*2250*/  LDC.64 R46, c[0x0][0x5a8] ;  /* 0x00016a00ff2e7b82 */ /* 0x000e620000000a00 */
[----:B------:R-:W-:Y:S02]  /*2260*/  IMAD R7, R45, UR5, R0 ;  /* 0x000000052d077c24 */ /* 0x000fe4000f8e0200 */
[----:B------:R-:W-:-:S02]  /*2270*/  IMAD.MOV.U32 R6, RZ, RZ, R14 ;  /* 0x000000ffff067224 */ /* 0x000fc400078e000e */
[----:B------:R-:W-:Y:S02]  /*2280*/  IMAD.IADD R7, R15, 0x1, R7 ;  /* 0x000000010f077824 */ /* 0x000fe400078e0207 */
[-C--:B0-----:R-:W-:Y:S02]  /*2290*/  IMAD R8, R9, R20.reuse, RZ ;  /* 0x0000001409087224 */ /* 0x081fe400078e02ff */
[----:B------:R-:W-:-:S04]  /*22a0*/  IMAD.WIDE.U32 R4, R49, R20, R6 ;  /* 0x0000001431047225 */ /* 0x000fc800078e0006 */
[----:B------:R-:W-:Y:S01]  /*22b0*/  IMAD R45, R49, R21, R8 ;  /* 0x00000015312d7224 */ /* 0x000fe200078e0208 */
[----:B-1----:R-:W-:-:S04]  /*22c0*/  IADD3 R8, P0, R4, R46, RZ ;  /* 0x0000002e04087210 */ /* 0x002fc80007f1e0ff */
[----:B------:R-:W-:Y:S01]  /*22d0*/  IADD3.X R9, R47, R5, R45, P0, !PT ;  /* 0x000000052f097210 */ /* 0x000fe200007fe42d */
[----:B------:R-:W-:Y:S08]  /*22e0*/  @P5 BRA `(.L_x_38) ;  /* 0x0000000000045947 */ /* 0x000ff00003800000 */
[----:B------:R0:W5:Y:S02]  /*22f0*/  LDG.E.U8 R42, desc[UR36][R8.64] ;  /* 0x00000024082a7981 */ /* 0x000164000c1e1100 */
.L_x_38:
[----:B------:R-:W-:Y:S05]  /*2300*/  BSYNC B1 ;  /* 0x0000000000017941 */ /* 0x000fea0003800000 */
.L_x_37:
[----:B-----5:R-:W-:Y:S01]  /*2310*/  LOP3.LUT R0, R42, 0xffff, RZ, 0xc0, !PT ;  /* 0x0000ffff2a007812 */ /* 0x020fe200078ec0ff */
[C---:B------:R-:W-:Y:S01]  /*2320*/  IMAD.SHL.U32 R4, R20.reuse, 0x8, RZ ;  /* 0x0000000814047824 */ /* 0x040fe200078e00ff */
[----:B------:R-:W-:Y:S01]  /*2330*/  SHF.L.U64.HI R5, R20, 0x3, R21 ;  /* 0x0000000314057819 */ /* 0x000fe20000010215 */
[----:B------:R-:W-:Y:S01]  /*2340*/  BSSY B1, `(.L_x_39) ;  /* 0x000000e000017945 */ /* 0x000fe20003800000 */
[----:B------:R-:W-:Y:S02]  /*2350*/  PRMT R0, R0, 0x8880, RZ ;  /* 0x0000888000007816 */ /* 0x000fe400000000ff */
[----:B------:R-:W-:Y:S01]  /*2360*/  ISETP.LT.OR P2, PT, R51, 0x2, !P1 ;  /* 0x000000023300780c */ /* 0x000fe20004f41670 */
[----:B------:R-:W-:Y:S01]  /*2370*/  IMAD.WIDE.U32 R4, R49, R20, R4 ;  /* 0x0000001431047225 */ /* 0x000fe200078e0004 */
[----:B------:R-:W-:-:S03]  /*2380*/  ISETP.GE.AND P0, PT, R50, 0x9, PT ;  /* 0x000000093200780c */ /* 0x000fc60003f06270 */
[----:B------:R-:W-:Y:S01]  /*2390*/  IMAD R3, R0, R41, RZ ;  /* 0x0000002900037224 */ /* 0x000fe200078e02ff */
[----:B------:R-:W-:Y:S01]  /*23a0*/  IADD3 R14, P3, P4, R14, R46, R4 ;  /* 0x0000002e0e0e7210 */ /* 0x000fe20007c7e004 */
[----:B------:R-:W-:Y:S02]  /*23b0*/  IMAD.IADD R4, R45, 0x1, R5 ;  /* 0x000000012d047824 */ /* 0x000fe400078e0205 */
[----:B------:R-:W-:-:S05]  /*23c0*/  @!P5 IMAD R21, R24, R40, R3 ;  /* 0x000000281815d224 */ /* 0x000fca00078e0203 */
[----:B------:R1:W-:Y:S01]  /*23d0*/  @!P5 STG.E.U8 desc[UR36][R10.64], R21 ;  /* 0x000000150a00d986 */ /* 0x0003e2000c101124 */
[----:B------:R-:W-:Y:S05]  /*23e0*/  @P2 BRA `(.L_x_40) ;  /* 0x00000000000c2947 */ /* 0x000fea0003800000 */
[----:B------:R-:W2:Y:S02]  /*23f0*/  LDG.E.U8 R42, desc[UR36][R8.64+0x1] ;  /* 0x00000124082a7981 */ /* 0x000ea4000c1e1100 */
[----:B--2---:R-:W-:-:S05]  /*2400*/  PRMT R0, R42, 0x8880, RZ ;  /* 0x000088802a007816 */ /* 0x004fca00000000ff */
[----:B------:R-:W-:-:S07]  /*2410*/  IMAD R3, R0, R41, RZ ;  /* 0x0000002900037224 */ /* 0x000fce00078e02ff */
.L_x_40:
[----:B------:R-:W-:Y:S05]  /*2420*/  BSYNC B1 ;  /* 0x0000000000017941 */ /* 0x000fea0003800000 */
.L_x_39:
[----:B------:R-:W-:Y:S01]  /*2430*/  ISETP.LT.OR P5, PT, R51, 0x1, !P0 ;  /* 0x000000013300780c */ /* 0x000fe200047a1670 */
[----:B------:R-:W-:Y:S01]  /*2440*/  @!P2 IMAD R25, R25, R40, R3 ;  /* 0x000000281919a224 */ /* 0x000fe200078e0203 */
[----:B------:R-:W-:Y:S01]  /*2450*/  BSSY B1, `(.L_x_41) ;  /* 0x000000a000017945 */ /* 0x000fe20003800000 */
[----:B------:R-:W-:Y:S02]  /*2460*/  IADD3.X R15, R7, R47, R4, P3, P4 ;  /* 0x0000002f070f7210 */ /* 0x000fe40001fe8404 */
[C---:B------:R-:W-:Y:S01]  /*2470*/  ISETP.LT.OR P3, PT, R51.reuse, 0x2, !P0 ;  /* 0x000000023300780c */ /* 0x040fe20004761670 */
[----:B------:R2:W-:Y:S01]  /*2480*/  @!P2 STG.E.U8 desc[UR36][R10.64+0x1], R25 ;  /* 0x000001190a00a986 */ /* 0x0005e2000c101124 */
[C---:B------:R-:W-:Y:S02]  /*2490*/  ISETP.LT.OR P4, PT, R51.reuse, 0x9, !P1 ;  /* 0x000000093300780c */ /* 0x040fe40004f81670 */
[----:B------:R-:W-:-:S04]  /*24a0*/  ISETP.LT.OR P2, PT, R51, 0xa, !P1 ;  /* 0x0000000a3300780c */ /* 0x000fc80004f41670 */
[----:B------:R-:W-:Y:S09]  /*24b0*/  @P5 BRA `(.L_x_42) ;  /* 0x00000000000c5947 */ /* 0x000ff20003800000 */
[----:B------:R-:W3:Y:S02]  /*24c0*/  LDG.E.U8 R42, desc[UR36][R14.64] ;  /* 0x000000240e2a7981 */ /* 0x000ee4000c1e1100 */
[----:B---3--:R-:W-:-:S05]  /*24d0*/  PRMT R0, R42, 0x8880, RZ ;  /* 0x000088802a007816 */ /* 0x008fca00000000ff */
[----:B------:R-:W-:-:S07]  /*24e0*/  IMAD R3, R0, R41, RZ ;  /* 0x0000002900037224 */ /* 0x000fce00078e02ff */
.L_x_42:
[----:B------:R-:W-:Y:S05]  /*24f0*/  BSYNC B1 ;  /* 0x0000000000017941 */ /* 0x000fea0003800000 */
.L_x_41:
[----:B------:R-:W-:Y:S01]  /*2500*/  @!P5 IMAD R5, R26, R40, R3 ;  /* 0x000000281a05d224 */ /* 0x000fe200078e0203 */
[----:B------:R-:W-:Y:S04]  /*2510*/  BSSY B1, `(.L_x_43) ;  /* 0x0000006000017945 */ /* 0x000fe80003800000 */
[----:B------:R3:W-:Y:S01]  /*2520*/  @!P5 STG.E.U8 desc[UR36][R12.64], R5 ;  /* 0x000000050c00d986 */ /* 0x0007e2000c101124 */
[----:B------:R-:W-:Y:S05]  /*2530*/  @P3 BRA `(.L_x_44) ;  /* 0x00000000000c3947 */ /* 0x000fea0003800000 */
[----:B------:R-:W4:Y:S02]  /*2540*/  LDG.E.U8 R42, desc[UR36][R14.64+0x1] ;  /* 0x000001240e2a7981 */ /* 0x000f24000c1e1100 */
[----:B----4-:R-:W-:-:S05]  /*2550*/  PRMT R0, R42, 0x8880, RZ ;  /* 0x000088802a007816 */ /* 0x010fca00000000ff */
[----:B------:R-:W-:-:S07]  /*2560*/  IMAD R3, R0, R41, RZ ;  /* 0x0000002900037224 */ /* 0x000fce00078e02ff */
.L_x_44:
[----:B------:R-:W-:Y:S05]  /*2570*/  BSYNC B1 ;  /* 0x0000000000017941 */ /* 0x000fea0003800000 */
.L_x_43:
[----:B------:R-:W-:Y:S01]  /*2580*/  @!P3 IMAD R27, R27, R40, R3 ;  /* 0x000000281b1bb224 */ /* 0x000fe200078e0203 */
[----:B------:R-:W-:Y:S04]  /*2590*/  BSSY B1, `(.L_x_45) ;  /* 0x0000006000017945 */ /* 0x000fe80003800000 */
[----:B------:R4:W-:Y:S01]  /*25a0*/  @!P3 STG.E.U8 desc[UR36][R12.64+0x1], R27 ;  /* 0x0000011b0c00b986 */ /* 0x0009e2000c101124 */
[----:B------:R-:W-:Y:S05]  /*25b0*/  @P4 BRA `(.L_x_46) ;  /* 0x00000000000c4947 */ /* 0x000fea0003800000 */
[----:B------:R-:W5:Y:S02]  /*25c0*/  LDG.E.U8 R42, desc[UR36][R8.64+0x8] ;  /* 0x00000824082a7981 */ /* 0x000f64000c1e1100 */
[----:B-----5:R-:W-:-:S05]  /*25d0*/  PRMT R0, R42, 0x8880, RZ ;  /* 0x000088802a007816 */ /* 0x020fca00000000ff */
[----:B------:R-:W-:-:S07]  /*25e0*/  IMAD R3, R0, R41, RZ ;  /* 0x0000002900037224 */ /* 0x000fce00078e02ff */
.L_x_46:
[----:B------:R-:W-:Y:S05]  /*25f0*/  BSYNC B1 ;  /* 0x0000000000017941 */ /* 0x000fea0003800000 */
.L_x_45:
[----:B---3--:R-:W-:Y:S01]  /*2600*/  @!P4 IMAD R5, R28, R40, R3 ;  /* 0x000000281c05c224 */ /* 0x008fe200078e0203 */
[----:B------:R-:W-:Y:S04]  /*2610*/  BSSY B1, `(.L_x_47) ;  /* 0x0000006000017945 */ /* 0x000fe80003800000 */
[----:B------:R3:W-:Y:S01]  /*2620*/  @!P4 STG.E.U8 desc[UR36][R10.64+0x8], R5 ;  /* 0x000008050a00c986 */ /* 0x0007e2000c101124 */
[----:B------:R-:W-:Y:S05]  /*2630*/  @P2 BRA `(.L_x_48) ;  /* 0x00000000000c2947 */ /* 0x000fea0003800000 */
[----:B------:R-:W5:Y:S02]  /*2640*/  LDG.E.U8 R42, desc[UR36][R8.64+0x9] ;  /* 0x00000924082a7981 */ /* 0x000f64000c1e1100 */
[----:B-----5:R-:W-:-:S05]  /*2650*/  PRMT R0, R42, 0x8880, RZ ;  /* 0x000088802a007816 */ /* 0x020fca00000000ff */
[----:B------:R-:W-:-:S07]  /*2660*/  IMAD R3, R0, R41, RZ ;  /* 0x0000002900037224 */ /* 0x000fce00078e02ff */
.L_x_48:
[----:B------:R-:W-:Y:S05]  /*2670*/  BSYNC B1 ;  /* 0x0000000000017941 */ /* 0x000fea0003800000 */
.L_x_47:
[----:B------:R-:W-:Y:S01]  /*2680*/  ISETP.LT.OR P4, PT, R51, 0x9, !P0 ;  /* 0x000000093300780c */ /* 0x000fe20004781670 */
[----:B------:R-:W-:Y:S01]  /*2690*/  @!P2 IMAD R29, R29, R40, R3 ;  /* 0x000000281d1da224 */ /* 0x000fe200078e0203 */
[----:B------:R-:W-:Y:S01]  /*26a0*/  BSSY B1, `(.L_x_49) ;  /* 0x0000009000017945 */ /* 0x000fe20003800000 */
[C---:B------:R-:W-:Y:S02]  /*26b0*/  ISETP.LT.OR P3, PT, R51.reuse, 0xa, !P0 ;  /* 0x0000000a3300780c */ /* 0x040fe40004761670 */
[C---:B------:R-:W-:Y:S01]  /*26c0*/  ISETP.LT.OR P5, PT, R51.reuse, 0x11, !P1 ;  /* 0x000000113300780c */ /* 0x040fe20004fa1670 */
[----:B------:R0:W-:Y:S01]  /*26d0*/  @!P2 STG.E.U8 desc[UR36][R10.64+0x9], R29 ;  /* 0x0000091d0a00a986 */ /* 0x0001e2000c101124 */
[----:B------:R-:W-:-:S06]  /*26e0*/  ISETP.LT.OR P2, PT, R51, 0x12, !P1 ;  /* 0x000000123300780c */ /* 0x000fcc0004f41670 */
[----:B------:R-:W-:Y:S07]  /*26f0*/  @P4 BRA `(.L_x_50) ;  /* 0x00000000000c4947 */ /* 0x000fee0003800000 */
[----:B------:R-:W5:Y:S02]  /*2700*/  LDG.E.U8 R42, desc[UR36][R14.64+0x8] ;  /* 0x000008240e2a7981 */ /* 0x000f64000c1e1100 */
[----:B-----5:R-:W-:-:S05]  /*2710*/  PRMT R0, R42, 0x8880, RZ ;  /* 0x000088802a007816 */ /* 0x020fca00000000ff */
[----:B------:R-:W-:-:S07]  /*2720*/  IMAD R3, R0, R41, RZ ;  /* 0x0000002900037224 */ /* 0x000fce00078e02ff */
.L_x_50:
[----:B------:R-:W-:Y:S05]  /*2730*/  BSYNC B1 ;  /* 0x0000000000017941 */ /* 0x000fea0003800000 */
.L_x_49:
[----:B---3--:R-:W-:Y:S01]  /*2740*/  @!P4 IMAD R5, R30, R40, R3 ;  /* 0x000000281e05c224 */ /* 0x008fe200078e0203 */
[----:B------:R-:W-:Y:S04]  /*2750*/  BSSY B1, `(.L_x_51) ;  /* 0x0000006000017945 */ /* 0x000fe80003800000 */
[----:B------:R3:W-:Y:S01]  /*2760*/  @!P4 STG.E.U8 desc[UR36][R12.64+0x8], R5 ;  /* 0x000008050c00c986 */ /* 0x0007e2000c101124 */
[----:B------:R-:W-:Y:S05]  /*2770*/  @P3 BRA `(.L_x_52) ;  /* 0x00000000000c3947 */ /* 0x000fea0003800000 */
[----:B------:R-:W5:Y:S02]  /*2780*/  LDG.E.U8 R42, desc[UR36][R14.64+0x9] ;  /* 0x000009240e2a7981 */ /* 0x000f64000c1e1100 */
[----:B-----5:R-:W-:-:S05]  /*2790*/  PRMT R0, R42, 0x8880, RZ ;  /* 0x000088802a007816 */ /* 0x020fca00000000ff */
[----:B------:R-:W-:-:S07]  /*27a0*/  IMAD R3, R0, R41, RZ ;  /* 0x0000002900037224 */ /* 0x000fce00078e02ff */
.L_x_52:
[----:B------:R-:W-:Y:S05]  /*27b0*/  BSYNC B1 ;  /* 0x0000000000017941 */ /* 0x000fea0003800000 */
.L_x_51:
[----:B------:R-:W-:Y:S01]  /*27c0*/  @!P3 IMAD R31, R31, R40, R3 ;  /* 0x000000281f1fb224 */ /* 0x000fe200078e0203 */
[----:B------:R-:W-:Y:S04]  /*27d0*/  BSSY B1, `(.L_x_53) ;  /* 0x0000006000017945 */ /* 0x000fe80003800000 */
[----:B------:R0:W-:Y:S01]  /*27e0*/  @!P3 STG.E.U8 desc[UR36][R12.64+0x9], R31 ;  /* 0x0000091f0c00b986 */ /* 0x0001e2000c101124 */
[----:B------:R-:W-:Y:S05]  /*27f0*/  @P5 BRA `(.L_x_54) ;  /* 0x00000000000c5947 */ /* 0x000fea0003800000 */
[----:B------:R-:W5:Y:S02]  /*2800*/  LDG.E.U8 R42, desc[UR36][R8.64+0x10] ;  /* 0x00001024082a7981 */ /* 0x000f64000c1e1100 */
[----:B-----5:R-:W-:-:S05]  /*2810*/  PRMT R0, R42, 0x8880, RZ ;  /* 0x000088802a007816 */ /* 0x020fca00000000ff */
[----:B------:R-:W-:-:S07]  /*2820*/  IMAD R3, R0, R41, RZ ;  /* 0x0000002900037224 */ /* 0x000fce00078e02ff */
.L_x_54:
[----:B------:R-:W-:Y:S05]  /*2830*/  BSYNC B1 ;  /* 0x0000000000017941 */ /* 0x000fea0003800000 */
.L_x_53:
[----:B---3--:R-:W-:Y:S01]  /*2840*/  @!P5 IMAD R5, R32, R40, R3 ;  /* 0x000000282005d224 */ /* 0x008fe200078e0203 */
[----:B------:R-:W-:Y:S04]  /*2850*/  BSSY B1, `(.L_x_55) ;  /* 0x0000006000017945 */ /* 0x000fe80003800000 */
[----:B------:R3:W-:Y:S01]  /*2860*/  @!P5 STG.E.U8 desc[UR36][R10.64+0x10], R5 ;  /* 0x000010050a00d986 */ /* 0x0007e2000c101124 */
[----:B------:R-:W-:Y:S05]  /*2870*/  @P2 BRA `(.L_x_56) ;  /* 0x00000000000c2947 */ /* 0x000fea0003800000 */
[----:B------:R-:W5:Y:S02]  /*2880*/  LDG.E.U8 R42, desc[UR36][R8.64+0x11] ;  /* 0x00001124082a7981 */ /* 0x000f64000c1e1100 */
[----:B-----5:R-:W-:-:S05]  /*2890*/  PRMT R0, R42, 0x8880, RZ ;  /* 0x000088802a007816 */ /* 0x020fca00000000ff */
[----:B------:R-:W-:-:S07]  /*28a0*/  IMAD R3, R0, R41, RZ ;  /* 0x0000002900037224 */ /* 0x000fce00078e02ff */
.L_x_56:
[----:B------:R-:W-:Y:S05]  /*28b0*/  BSYNC B1 ;  /* 0x0000000000017941 */ /* 0x000fea0003800000 */
.L_x_55:
[----:B------:R-:W-:Y:S01]  /*28c0*/  ISETP.LT.OR P4, PT, R51, 0x11, !P0 ;  /* 0x000000113300780c */ /* 0x000fe20004781670 */
[----:B------:R-:W-:Y:S01]  /*28d0*/  @!P2 IMAD R33, R33, R40, R3 ;  /* 0x000000282121a224 */ /* 0x000fe200078e0203 */
[----:B------:R-:W-:Y:S01]  /*28e0*/  BSSY B1, `(.L_x_57) ;  /* 0x000000a000017945 */ /* 0x000fe20003800000 */
[C---:B------:R-:W-:Y:S02]  /*28f0*/  ISETP.LT.OR P3, PT, R51.reuse, 0x12, !P0 ;  /* 0x000000123300780c */ /* 0x040fe40004761670 */
[C---:B------:R-:W-:Y:S01]  /*2900*/  ISETP.LT.OR P5, PT, R51.reuse, 0x19, !P0 ;  /* 0x000000193300780c */ /* 0x040fe200047a1670 */
[----:B------:R0:W-:Y:S01]  /*2910*/  @!P2 STG.E.U8 desc[UR36][R10.64+0x11], R33 ;  /* 0x000011210a00a986 */ /* 0x0001e2000c101124 */
[C---:B------:R-:W-:Y:S02]  /*2920*/  ISETP.LT.OR P2, PT, R51.reuse, 0x19, !P1 ;  /* 0x000000193300780c */ /* 0x040fe40004f41670 */
[----:B------:R-:W-:-:S04]  /*2930*/  ISETP.LT.OR P1, PT, R51, 0x1a, !P1 ;  /* 0x0000001a3300780c */ /* 0x000fc80004f21670 */
[----:B------:R-:W-:Y:S09]  /*2940*/  @P4 BRA `(.L_x_58) ;  /* 0x00000000000c4947 */ /* 0x000ff20003800000 */
[----:B------:R-:W5:Y:S02]  /*2950*/  LDG.E.U8 R42, desc[UR36][R14.64+0x10] ;  /* 0x000010240e2a7981 */ /* 0x000f64000c1e1100 */
[----:B-----5:R-:W-:-:S05]  /*2960*/  PRMT R0, R42, 0x8880, RZ ;  /* 0x000088802a007816 */ /* 0x020fca00000000ff */
[----:B------:R-:W-:-:S07]  /*2970*/  IMAD R3, R0, R41, RZ ;  /* 0x0000002900037224 */ /* 0x000fce00078e02ff */
.L_x_58:
[----:B------:R-:W-:Y:S05]  /*2980*/  BSYNC B1 ;  /* 0x0000000000017941 */ /* 0x000fea0003800000 */
.L_x_57:
[----:B---3--:R-:W-:Y:S01]  /*2990*/  @!P4 IMAD R5, R34, R40, R3 ;  /* 0x000000282205c224 */ /* 0x008fe200078e0203 */
[----:B------:R-:W-:Y:S04]  /*29a0*/  BSSY B1, `(.L_x_59) ;  /* 0x0000006000017945 */ /* 0x000fe80003800000 */
[----:B------:R3:W-:Y:S01]  /*29b0*/  @!P4 STG.E.U8 desc[UR36][R12.64+0x10], R5 ;  /* 0x000010050c00c986 */ /* 0x0007e2000c101124 */
[----:B------:R-:W-:Y:S05]  /*29c0*/  @P3 BRA `(.L_x_60) ;  /* 0x00000000000c3947 */ /* 0x000fea0003800000 */
[----:B------:R-:W5:Y:S02]  /*29d0*/  LDG.E.U8 R42, desc[UR36][R14.64+0x11] ;  /* 0x000011240e2a7981 */ /* 0x000f64000c1e1100 */
[----:B-----5:R-:W-:-:S05]  /*29e0*/  PRMT R0, R42, 0x8880, RZ ;  /* 0x000088802a007816 */ /* 0x020fca00000000ff */
[----:B------:R-:W-:-:S07]  /*29f0*/  IMAD R3, R0, R41, RZ ;  /* 0x0000002900037224 */ /* 0x000fce00078e02ff */
.L_x_60:
[----:B------:R-:W-:Y:S05]  /*2a00*/  BSYNC B1 ;  /* 0x0000000000017941 */ /* 0x000fea0003800000 */
.L_x_59:
[----:B------:R-:W-:Y:S01]  /*2a10*/  @!P3 IMAD R35, R35, R40, R3 ;  /* 0x000000282323b224 */ /* 0x000fe200078e0203 */
[----:B------:R-:W-:Y:S04]  /*2a20*/  BSSY B1, `(.L_x_61) ;  /* 0x0000006000017945 */ /* 0x000fe80003800000 */
[----:B------:R0:W-:Y:S01]  /*2a30*/  @!P3 STG.E.U8 desc[UR36][R12.64+0x11], R35 ;  /* 0x000011230c00b986 */ /* 0x0001e2000c101124 */
[----:B------:R-:W-:Y:S05]  /*2a40*/  @P2 BRA `(.L_x_62) ;  /* 0x00000000000c2947 */ /* 0x000fea0003800000 */
[----:B------:R-:W5:Y:S02]  /*2a50*/  LDG.E.U8 R42, desc[UR36][R8.64+0x18] ;  /* 0x00001824082a7981 */ /* 0x000f64000c1e1100 */
[----:B-----5:R-:W-:-:S05]  /*2a60*/  PRMT R0, R42, 0x8880, RZ ;  /* 0x000088802a007816 */ /* 0x020fca00000000ff */
[----:B------:R-:W-:-:S07]  /*2a70*/  IMAD R3, R0, R41, RZ ;  /* 0x0000002900037224 */ /* 0x000fce00078e02ff */
.L_x_62:
[----:B------:R-:W-:Y:S05]  /*2a80*/  BSYNC B1 ;  /* 0x0000000000017941 */ /* 0x000fea0003800000 */
.L_x_61:
[----:B---3--:R-:W-:Y:S01]  /*2a90*/  @!P2 IMAD R5, R36, R40, R3 ;  /* 0x000000282405a224 */ /* 0x008fe200078e0203 */
[----:B------:R-:W-:Y:S04]  /*2aa0*/  BSSY B1, `(.L_x_63) ;  /* 0x0000006000017945 */ /* 0x000fe80003800000 */
[----:B------:R3:W-:Y:S01]  /*2ab0*/  @!P2 STG.E.U8 desc[UR36][R10.64+0x18], R5 ;  /* 0x000018050a00a986 */ /* 0x0007e2000c101124 */
[----:B------:R-:W-:Y:S05]  /*2ac0*/  @P1 BRA `(.L_x_64) ;  /* 0x00000000000c1947 */ /* 0x000fea0003800000 */
[----:B------:R-:W5:Y:S02]  /*2ad0*/  LDG.E.U8 R42, desc[UR36][R8.64+0x19] ;  /* 0x00001924082a7981 */ /* 0x000f64000c1e1100 */
[----:B-----5:R-:W-:-:S05]  /*2ae0*/  PRMT R0, R42, 0x8880, RZ ;  /* 0x000088802a007816 */ /* 0x020fca00000000ff */
[----:B------:R-:W-:-:S07]  /*2af0*/  IMAD R3, R0, R41, RZ ;  /* 0x0000002900037224 */ /* 0x000fce00078e02ff */
.L_x_64:
[----:B------:R-:W-:Y:S05]  /*2b00*/  BSYNC B1 ;  /* 0x0000000000017941 */ /* 0x000fea0003800000 */
.L_x_63:
[----:B------:R-:W-:Y:S01]  /*2b10*/  @!P1 IMAD R37, R37, R40, R3 ;  /* 0x0000002825259224 */ /* 0x000fe200078e0203 */
[----:B------:R-:W-:Y:S04]  /*2b20*/  BSSY B1, `(.L_x_65) ;  /* 0x0000006000017945 */ /* 0x000fe80003800000 */
[----:B------:R0:W-:Y:S01]  /*2b30*/  @!P1 STG.E.U8 desc[UR36][R10.64+0x19], R37 ;  /* 0x000019250a009986 */ /* 0x0001e2000c101124 */
[----:B------:R-:W-:Y:S05]  /*2b40*/  @P5 BRA `(.L_x_66) ;  /* 0x00000000000c5947 */ /* 0x000fea0003800000 */
[----:B------:R-:W5:Y:S02]  /*2b50*/  LDG.E.U8 R42, desc[UR36][R14.64+0x18] ;  /* 0x000018240e2a7981 */ /* 0x000f64000c1e1100 */
[----:B-----5:R-:W-:-:S05]  /*2b60*/  PRMT R0, R42, 0x8880, RZ ;  /* 0x000088802a007816 */ /* 0x020fca00000000ff */
[----:B------:R-:W-:-:S07]  /*2b70*/  IMAD R3, R0, R41, RZ ;  /* 0x0000002900037224 */ /* 0x000fce00078e02ff */
.L_x_66:
[----:B------:R-:W-:Y:S05]  /*2b80*/  BSYNC B1 ;  /* 0x0000000000017941 */ /* 0x000fea0003800000 */
.L_x_65:
[----:B---3--:R-:W-:Y:S01]  /*2b90*/  @!P5 IMAD R5, R38, R40, R3 ;  /* 0x000000282605d224 */ /* 0x008fe200078e0203 */
[----:B------:R-:W-:Y:S01]  /*2ba0*/  ISETP.LT.OR P0, PT, R51, 0x1a, !P0 ;  /* 0x0000001a3300780c */ /* 0x000fe20004701670 */
[----:B------:R-:W-:Y:S03]  /*2bb0*/  BSSY B1, `(.L_x_67) ;  /* 0x0000006000017945 */ /* 0x000fe60003800000 */
[----:B------:R3:W-:Y:S09]  /*2bc0*/  @!P5 STG.E.U8 desc[UR36][R12.64+0x18], R5 ;  /* 0x000018050c00d986 */ /* 0x0007f2000c101124 */
[----:B------:R-:W-:Y:S05]  /*2bd0*/  @P0 BRA `(.L_x_68) ;  /* 0x00000000000c0947 */ /* 0x000fea0003800000 */
[----:B------:R-:W5:Y:S02]  /*2be0*/  LDG.E.U8 R42, desc[UR36][R14.64+0x19] ;  /* 0x000019240e2a7981 */ /* 0x000f64000c1e1100 */
[----:B-----5:R-:W-:-:S05]  /*2bf0*/  PRMT R0, R42, 0x8880, RZ ;  /* 0x000088802a007816 */ /* 0x020fca00000000ff */
[----:B------:R-:W-:-:S07]  /*2c00*/  IMAD R3, R0, R41, RZ ;  /* 0x0000002900037224 */ /* 0x000fce00078e02ff */
.L_x_68:
[----:B------:R-:W-:Y:S05]  /*2c10*/  BSYNC B1 ;  /* 0x0000000000017941 */ /* 0x000fea0003800000 */
.L_x_67:
[----:B------:R-:W-:Y:S01]  /*2c20*/  IMAD R3, R39, R40, R3 ;  /* 0x0000002827037224 */ /* 0x000fe200078e0203 */
[----:B------:R-:W-:Y:S06]  /*2c30*/  @P0 BRA `(.L_x_69) ;  /* 0x0000000000d00947 */ /* 0x000fec0003800000 */
[----:B------:R0:W-:Y:S01]  /*2c40*/  STG.E.U8 desc[UR36][R12.64+0x19], R3 ;  /* 0x000019030c007986 */ /* 0x0001e2000c101124 */
[----:B------:R-:W-:Y:S05]  /*2c50*/  BRA `(.L_x_69) ;  /* 0x0000000000c87947 */ /* 0x000fea0003800000 */
.L_x_36:
[C---:B------:R-:W-:Y:S02]  /*2c60*/  ISETP.GE.AND P1, PT, R50.reuse, 0x1, PT ;  /* 0x000000013200780c */ /* 0x040fe40003f26270 */
[----:B------:R-:W-:Y:S02]  /*2c70*/  ISETP.GE.AND P0, PT, R50, 0x9, PT ;  /* 0x000000093200780c */ /* 0x000fe40003f06270 */
[C---:B------:R-:W-:Y:S02]  /*2c80*/  ISETP.LT.OR P4, PT, R51.reuse, 0x1, !P1 ;  /* 0x000000013300780c */ /* 0x040fe40004f81670 */
[C---:B------:R-:W-:Y:S02]  /*2c90*/  ISETP.LT.OR P3, PT, R51.reuse, 0x2, !P1 ;  /* 0x000000023300780c */ /* 0x040fe40004f61670 */
[C---:B------:R-:W-:Y:S02]  /*2ca0*/  ISETP.LT.OR P2, PT, R51.reuse, 0x1, !P0 ;  /* 0x000000013300780c */ /* 0x040fe40004741670 */
[----:B------:R-:W-:-:S07]  /*2cb0*/  ISETP.LT.OR P5, PT, R51, 0x2, !P0 ;  /* 0x000000023300780c */ /* 0x000fce00047a1670 */
[-C--:B------:R-:W-:Y:S02]  /*2cc0*/  @!P4 IMAD R3, R24, R40.reuse, RZ ;  /* 0x000000281803c224 */ /* 0x080fe400078e02ff */
[-C--:B------:R-:W-:Y:S02]  /*2cd0*/  @!P3 IMAD R25, R25, R40.reuse, RZ ;  /* 0x000000281919b224 */ /* 0x080fe400078e02ff */
[-C--:B------:R-:W-:Y:S01]  /*2ce0*/  @!P2 IMAD R5, R26, R40.reuse, RZ ;  /* 0x000000281a05a224 */ /* 0x080fe200078e02ff */
[----:B------:R0:W-:Y:S01]  /*2cf0*/  @!P4 STG.E.U8 desc[UR36][R10.64], R3 ;  /* 0x000000030a00c986 */ /* 0x0001e2000c101124 */
[----:B------:R-:W-:Y:S01]  /*2d00*/  ISETP.LT.OR P4, PT, R51, 0x9, !P1 ;  /* 0x000000093300780c */ /* 0x000fe20004f81670 */
[----:B------:R-:W-:Y:S02]  /*2d10*/  @!P5 IMAD R27, R27, R40, RZ ;  /* 0x000000281b1bd224 */ /* 0x000fe400078e02ff */
[----:B------:R-:W-:Y:S01]  /*2d20*/  @!P3 STG.E.U8 desc[UR36][R10.64+0x1], R25 ;  /* 0x000001190a00b986 */ /* 0x000fe2000c101124 */
[----:B------:R-:W-:-:S03]  /*2d30*/  ISETP.LT.OR P3, PT, R51, 0xa, !P1 ;  /* 0x0000000a3300780c */ /* 0x000fc60004f61670 */
[----:B------:R1:W-:Y:S01]  /*2d40*/  @!P2 STG.E.U8 desc[UR36][R12.64], R5 ;  /* 0x000000050c00a986 */ /* 0x0003e2000c101124 */
[----:B------:R-:W-:-:S03]  /*2d50*/  ISETP.LT.OR P2, PT, R51, 0x9, !P0 ;  /* 0x000000093300780c */ /* 0x000fc60004741670 */
[----:B------:R-:W-:Y:S01]  /*2d60*/  @!P5 STG.E.U8 desc[UR36][R12.64+0x1], R27 ;  /* 0x0000011b0c00d986 */ /* 0x000fe2000c101124 */
[----:B------:R-:W-:Y:S01]  /*2d70*/  ISETP.LT.OR P5, PT, R51, 0xa, !P0 ;  /* 0x0000000a3300780c */ /* 0x000fe200047a1670 */
[----:B------:R-:W-:-:S04]  /*2d80*/  @!P4 IMAD R7, R28, R40, RZ ;  /* 0x000000281c07c224 */ /* 0x000fc800078e02ff */
[-C--:B------:R-:W-:Y:S01]  /*2d90*/  @!P3 IMAD R29, R29, R40.reuse, RZ ;  /* 0x000000281d1db224 */ /* 0x080fe200078e02ff */
[----:B------:R2:W-:Y:S01]  /*2da0*/  @!P4 STG.E.U8 desc[UR36][R10.64+0x8], R7 ;  /* 0x000008070a00c986 */ /* 0x0005e2000c101124 */
[C---:B------:R-:W-:Y:S02]  /*2db0*/  ISETP.LT.OR P4, PT, R51.reuse, 0x12, !P1 ;  /* 0x000000123300780c */ /* 0x040fe40004f81670 */
[-C--:B0-----:R-:W-:Y:S01]  /*2dc0*/  @!P2 IMAD R3, R30, R40.reuse, RZ ;  /* 0x000000281e03a224 */ /* 0x081fe200078e02ff */
[----:B------:R-:W-:Y:S01]  /*2dd0*/  @!P3 STG.E.U8 desc[UR36][R10.64+0x9], R29 ;  /* 0x0000091d0a00b986 */ /* 0x000fe2000c101124 */
[----:B------:R-:W-:Y:S02]  /*2de0*/  ISETP.LT.OR P3, PT, R51, 0x11, !P1 ;  /* 0x000000113300780c */ /* 0x000fe40004f61670 */
[----:B------:R-:W-:Y:S01]  /*2df0*/  @!P5 IMAD R31, R31, R40, RZ ;  /* 0x000000281f1fd224 */ /* 0x000fe200078e02ff */
[----:B------:R-:W-:Y:S01]  /*2e00*/  @!P2 STG.E.U8 desc[UR36][R12.64+0x8], R3 ;  /* 0x000008030c00a986 */ /* 0x000fe2000c101124 */
[----:B------:R-:W-:-:S03]  /*2e10*/  ISETP.LT.OR P2, PT, R51, 0x11, !P0 ;  /* 0x000000113300780c */ /* 0x000fc60004741670 */
[----:B------:R-:W-:Y:S01]  /*2e20*/  @!P5 STG.E.U8 desc[UR36][R12.64+0x9], R31 ;  /* 0x0000091f0c00d986 */ /* 0x000fe2000c101124 */
[----:B------:R-:W-:Y:S01]  /*2e30*/  ISETP.LT.OR P5, PT, R51, 0x19, !P0 ;  /* 0x000000193300780c */ /* 0x000fe200047a1670 */
[----:B------:R-:W-:-:S04]  /*2e40*/  @!P4 IMAD R33, R33, R40, RZ ;  /* 0x000000282121c224 */ /* 0x000fc800078e02ff */
[-C--:B-1----:R-:W-:Y:S01]  /*2e50*/  @!P3 IMAD R5, R32, R40.reuse, RZ ;  /* 0x000000282005b224 */ /* 0x082fe200078e02ff */
[----:B------:R-:W-:Y:S01]  /*2e60*/  @!P4 STG.E.U8 desc[UR36][R10.64+0x11], R33 ;  /* 0x000011210a00c986 */ /* 0x000fe2000c101124 */
[C---:B------:R-:W-:Y:S02]  /*2e70*/  ISETP.LT.OR P4, PT, R51.reuse, 0x12, !P0 ;  /* 0x000000123300780c */ /* 0x040fe40004781670 */
[C---:B------:R-:W-:Y:S01]  /*2e80*/  ISETP.LT.OR P0, PT, R51.reuse, 0x1a, !P0 ;  /* 0x0000001a3300780c */ /* 0x040fe20004701670 */
[----:B------:R0:W-:Y:S01]  /*2e90*/  @!P3 STG.E.U8 desc[UR36][R10.64+0x10], R5 ;  /* 0x000010050a00b986 */ /* 0x0001e2000c101124 */
[C---:B------:R-:W-:Y:S01]  /*2ea0*/  ISETP.LT.OR P3, PT, R51.reuse, 0x19, !P1 ;  /* 0x000000193300780c */ /* 0x040fe20004f61670 */
[----:B--2---:R-:W-:Y:S01]  /*2eb0*/  @!P2 IMAD R7, R34, R40, RZ ;  /* 0x000000282207a224 */ /* 0x004fe200078e02ff */
[----:B------:R-:W-:-:S04]  /*2ec0*/  ISETP.LT.OR P1, PT, R51, 0x1a, !P1 ;  /* 0x0000001a3300780c */ /* 0x000fc80004f21670 */
[----:B------:R1:W-:Y:S03]  /*2ed0*/  @!P2 STG.E.U8 desc[UR36][R12.64+0x10], R7 ;  /* 0x000010070c00a986 */ /* 0x0003e6000c101124 */
[-C--:B------:R-:W-:Y:S02]  /*2ee0*/  @!P4 IMAD R35, R35, R40.reuse, RZ ;  /* 0x000000282323c224 */ /* 0x080fe400078e02ff */
[-C--:B0-----:R-:W-:Y:S02]  /*2ef0*/  @!P5 IMAD R5, R38, R40.reuse, RZ ;  /* 0x000000282605d224 */ /* 0x081fe400078e02ff */
[-C--:B------:R-:W-:Y:S01]  /*2f00*/  @!P3 IMAD R3, R36, R40.reuse, RZ ;  /* 0x000000282403b224 */ /* 0x080fe200078e02ff */
[----:B------:R1:W-:Y:S01]  /*2f10*/  @!P4 STG.E.U8 desc[UR36][R12.64+0x11], R35 ;  /* 0x000011230c00c986 */ /* 0x0003e2000c101124 */
[-C--:B------:R-:W-:Y:S02]  /*2f20*/  @!P1 IMAD R37, R37, R40.reuse, RZ ;  /* 0x0000002825259224 */ /* 0x080fe400078e02ff */
[----:B------:R-:W-:Y:S01]  /*2f30*/  @!P0 IMAD R39, R39, R40, RZ ;  /* 0x0000002827278224 */ /* 0x000fe200078e02ff */
[----:B------:R1:W-:Y:S04]  /*2f40*/  @!P3 STG.E.U8 desc[UR36][R10.64+0x18], R3 ;  /* 0x000018030a00b986 */ /* 0x0003e8000c101124 */
[----:B------:R1:W-:Y:S04]  /*2f50*/  @!P1 STG.E.U8 desc[UR36][R10.64+0x19], R37 ;  /* 0x000019250a009986 */ /* 0x0003e8000c101124 */
[----:B------:R1:W-:Y:S04]  /*2f60*/  @!P5 STG.E.U8 desc[UR36][R12.64+0x18], R5 ;  /* 0x000018050c00d986 */ /* 0x0003e8000c101124 */
[----:B------:R1:W-:Y:S02]  /*2f70*/  @!P0 STG.E.U8 desc[UR36][R12.64+0x19], R39 ;  /* 0x000019270c008986 */ /* 0x0003e4000c101124 */
.L_x_69:
[----:B------:R-:W-:Y:S05]  /*2f80*/  BSYNC B0 ;  /* 0x0000000000007941 */ /* 0x000fea0003800000 */
.L_x_35:
[----:B------:R-:W-:Y:S01]  /*2f90*/  ULDC UR4, c[0x0][0xc] ;  /* 0x0000030000047ab9 */ /* 0x000fe20000000800 */
[----:B------:R-:W-:Y:S01]  /*2fa0*/  ULDC UR5, c[0x0][0x10] ;  /* 0x0000040000057ab9 */ /* 0x000fe20000000800 */
[----:B-1-3--:R-:W1:Y:S01]  /*2fb0*/  LDC R5, c[0x0][0x14] ;  /* 0x00000500ff057b82 */ /* 0x00ae620000000800 */
[----:B------:R-:W-:Y:S01]  /*2fc0*/  UIMAD.WIDE.U32 UR4, UR4, UR5, URZ ;  /* 0x00000005040472a5 */ /* 0x000fe2000f8e003f */
[----:B0-----:R-:W-:Y:S01]  /*2fd0*/  IMAD.MOV.U32 R3, RZ, RZ, R17 ;  /* 0x000000ffff037224 */ /* 0x001fe200078e0011 */
[----:B------:R-:W-:Y:S01]  /*2fe0*/  PRMT R0, RZ, 0x7610, R0 ;  /* 0x00007610ff007816 */ /* 0x000fe20000000000 */
[----:B------:R-:W-:Y:S02]  /*2ff0*/  IMAD.MOV.U32 R44, RZ, RZ, -0x1 ;  /* 0xffffffffff2c7424 */ /* 0x000fe400078e00ff */
[----:B------:R-:W-:Y:S02]  /*3000*/  IMAD.MOV.U32 R45, RZ, RZ, -0x1 ;  /* 0xffffffffff2d7424 */ /* 0x000fe400078e00ff */
[----:B-1----:R-:W-:-:S04]  /*3010*/  IMAD.WIDE.U32 R2, R5, UR4, R2 ;  /* 0x0000000405027c25 */ /* 0x002fc8000f8e0002 */
[----:B------:R-:W-:Y:S01]  /*3020*/  IMAD R5, R5, UR5, RZ ;  /* 0x0000000505057c24 */ /* 0x000fe2000f8e02ff */
[----:B------:R-:W-:Y:S02]  /*3030*/  ULDC.64 UR4, c[0x0][0x650] ;  /* 0x0001940000047ab9 */ /* 0x000fe40000000a00 */
[----:B------:R-:W-:Y:S01]  /*3040*/  ISETP.GE.U32.AND P0, PT, R2, UR4, PT ;  /* 0x0000000402007c0c */ /* 0x000fe2000bf06070 */
[----:B------:R-:W-:-:S05]  /*3050*/  IMAD.IADD R17, R3, 0x1, R5 ;  /* 0x0000000103117824 */ /* 0x000fca00078e0205 */
[----:B------:R-:W-:-:S13]  /*3060*/  ISETP.GE.U32.AND.EX P0, PT, R17, UR5, PT, P0 ;  /* 0x0000000511007c0c */ /* 0x000fda000bf06100 */
[----:B------:R-:W-:Y:S05]  /*3070*/  @P0 BRA `(.L_x_70) ;  /* 0x0000000400680947 */ /* 0x000fea0003800000 */
[----:B----4-:R-:W0:Y:S01]  /*3080*/  S2R R12, SR_CTAID.X ;  /* 0x00000000000c7919 */ /* 0x010e220000002500 */
[----:B--2---:R-:W1:Y:S01]  /*3090*/  LDC.64 R10, c[0x0][0x628] ;  /* 0x00018a00ff0a7b82 */ /* 0x004e620000000a00 */
[----:B------:R-:W-:Y:S01]  /*30a0*/  ULDC UR4, c[0x0][0x150] ;  /* 0x0000540000047ab9 */ /* 0x000fe20000000800 */
[----:B------:R-:W-:Y:S01]  /*30b0*/  IMAD.MOV.U32 R8, RZ, RZ, R2 ;  /* 0x000000ffff087224 */ /* 0x000fe200078e0002 */
[----:B------:R-:W2:Y:S01]  /*30c0*/  S2R R24, SR_CTAID.Y ;  /* 0x0000000000187919 */ /* 0x000ea20000002600 */
[----:B------:R-:W-:-:S04]  /*30d0*/  IMAD.MOV.U32 R9, RZ, RZ, R17 ;  /* 0x000000ffff097224 */ /* 0x000fc800078e0011 */
[----:B------:R-:W3:Y:S08]  /*30e0*/  LDC R21, c[0x0][0x144] ;  /* 0x00005100ff157b82 */ /* 0x000ef00000000800 */
[----:B------:R-:W4:Y:S08]  /*30f0*/  LDC R0, c[0x0][0x630] ;  /* 0x00018c00ff007b82 */ /* 0x000f300000000800 */
[----:B------:R-:W2:Y:S01]  /*3100*/  LDC.64 R14, c[0x0][0x620] ;  /* 0x00018800ff0e7b82 */ /* 0x000ea20000000a00 */
[----:B-1----:R-:W-:-:S04]  /*3110*/  ISETP.NE.U32.AND P0, PT, R10, RZ, PT ;  /* 0x000000ff0a00720c */ /* 0x002fc80003f05070 */
[----:B------:R-:W-:Y:S02]  /*3120*/  ISETP.NE.AND.EX P0, PT, R11, RZ, PT, P0 ;  /* 0x000000ff0b00720c */ /* 0x000fe40003f05300 */
[----:B0-----:R-:W-:-:S05]  /*3130*/  I2FP.F32.U32 R3, R12 ;  /* 0x0000000c00037245 */ /* 0x001fca0000201000 */
[----:B------:R-:W-:-:S04]  /*3140*/  FMUL R3, R3, UR4 ;  /* 0x0000000403037c20 */ /* 0x000fc80008400000 */
[----:B------:R0:W1:Y:S02]  /*3150*/  F2I.U32.TRUNC.NTZ R20, R3 ;  /* 0x0000000300147305 */ /* 0x000064000020f000 */
[----:B---34-:R-:W-:Y:S05]  /*3160*/  @!P0 BRA `(.L_x_71) ;  /* 0x0000000000288947 */ /* 0x018fea0003800000 */
[----:B0-----:R-:W0:Y:S02]  /*3170*/  LDC R3, c[0x0][0x634] ;  /* 0x00018d00ff037b82 */ /* 0x001e240000000800 */
        /* <DEDUP_REMOVED lines=9> */
.L_x_71:
[-CC-:B------:R-:W-:Y:S01]  /*3210*/  SHF.R.U64 R45, R8, R0.reuse, R9.reuse ;  /* 0x00000000082d7219 */ /* 0x180fe20000001209 */
[----:B------:R-:W3:Y:S01]  /*3220*/  LDC.64 R30, c[0x0][0x640] ;  /* 0x00019000ff1e7b82 */ /* 0x000ee20000000a00 */
[----:B------:R-:W-:Y:S01]  /*3230*/  SHF.R.U32.HI R0, RZ, R0, R9 ;  /* 0x00000000ff007219 */ /* 0x000fe20000011609 */
[----:B-1----:R-:W-:Y:S01]  /*3240*/  IMAD.MOV R20, RZ, RZ, -R20 ;  /* 0x000000ffff147224 */ /* 0x002fe200078e0a14 */
[----:B------:R-:W-:Y:S01]  /*3250*/  IADD3 R7, P0, RZ, -R45, RZ ;  /* 0x8000002dff077210 */ /* 0x000fe20007f1e0ff */
[----:B------:R-:W-:Y:S02]  /*3260*/  ULDC UR4, c[0x0][0x154] ;  /* 0x0000550000047ab9 */ /* 0x000fe40000000800 */
[----:B------:R-:W-:Y:S02]  /*3270*/  IMAD R26, R21, R20, R12 ;  /* 0x00000014151a7224 */ /* 0x000fe400078e020c */
[----:B------:R-:W1:Y:S01]  /*3280*/  LDC R6, c[0x0][0x618] ;  /* 0x00018600ff067b82 */ /* 0x000e620000000800 */
[----:B0-----:R-:W-:-:S04]  /*3290*/  IMAD.X R3, RZ, RZ, ~R0, P0 ;  /* 0x000000ffff037224 */ /* 0x001fc800000e0e00 */
[-C--:B--2---:R-:W-:Y:S02]  /*32a0*/  IMAD R0, R3, R14.reuse, RZ ;  /* 0x0000000e03007224 */ /* 0x084fe400078e02ff */
[----:B------:R-:W-:Y:S01]  /*32b0*/  IMAD.MOV.U32 R3, RZ, RZ, R17 ;  /* 0x000000ffff037224 */ /* 0x000fe200078e0011 */
[----:B------:R-:W0:Y:S01]  /*32c0*/  LDC R8, c[0x0][0x608] ;  /* 0x00018200ff087b82 */ /* 0x000e220000000800 */
[----:B------:R-:W-:-:S04]  /*32d0*/  IMAD.WIDE.U32 R4, R7, R14, R2 ;  /* 0x0000000e07047225 */ /* 0x000fc800078e0002 */
[----:B------:R-:W-:-:S03]  /*32e0*/  IMAD R3, R7, R15, R0 ;  /* 0x0000000f07037224 */ /* 0x000fc600078e0200 */
[----:B------:R-:W2:Y:S01]  /*32f0*/  LDC R28, c[0x0][0x658] ;  /* 0x00019600ff1c7b82 */ /* 0x000ea20000000800 */
[----:B------:R-:W-:Y:S01]  /*3300*/  I2FP.F32.U32 R0, R24 ;  /* 0x0000001800007245 */ /* 0x000fe20000201000 */
[----:B------:R-:W-:Y:S01]  /*3310*/  IMAD.MOV.U32 R7, RZ, RZ, 0x1 ;  /* 0x00000001ff077424 */ /* 0x000fe200078e00ff */
[----:B---3--:R-:W-:Y:S01]  /*3320*/  ISETP.NE.U32.AND P0, PT, R30, RZ, PT ;  /* 0x000000ff1e00720c */ /* 0x008fe20003f05070 */
[----:B------:R-:W-:Y:S02]  /*3330*/  IMAD.IADD R3, R5, 0x1, R3 ;  /* 0x0000000105037824 */ /* 0x000fe400078e0203 */
[----:B------:R-:W-:Y:S01]  /*3340*/  FMUL R0, R0, UR4 ;  /* 0x0000000400007c20 */ /* 0x000fe20008400000 */
[----:B------:R-:W-:Y:S01]  /*3350*/  ISETP.NE.AND.EX P0, PT, R31, RZ, PT, P0 ;  /* 0x000000ff1f00720c */ /* 0x000fe20003f05300 */
[----:B------:R-:W3:Y:S01]  /*3360*/  LDC R15, c[0x0][0x148] ;  /* 0x00005200ff0f7b82 */ /* 0x000ee20000000800 */
[-CC-:B-1----:R-:W-:Y:S01]  /*3370*/  SHF.R.U64 R12, R4, R6.reuse, R3.reuse ;  /* 0x00000006040c7219 */ /* 0x182fe20000001203 */
[----:B------:R1:W4:Y:S01]  /*3380*/  F2I.U32.TRUNC.NTZ R13, R0 ;  /* 0x00000000000d7305 */ /* 0x000322000020f000 */
[----:B------:R-:W-:Y:S01]  /*3390*/  SHF.R.U32.HI R3, RZ, R6, R3 ;  /* 0x00000006ff037219 */ /* 0x000fe20000011603 */
[----:B------:R-:W-:-:S04]  /*33a0*/  IMAD.MOV.U32 R5, RZ, RZ, -0x1 ;  /* 0xffffffffff057424 */ /* 0x000fc800078e00ff */
[----:B------:R-:W1:Y:S01]  /*33b0*/  LDC R20, c[0x0][0x600] ;  /* 0x00018000ff147b82 */ /* 0x000e620000000800 */
[-CC-:B0-----:R-:W-:Y:S02]  /*33c0*/  SHF.R.U64 R10, R12, R8.reuse, R3.reuse ;  /* 0x000000080c0a7219 */ /* 0x181fe40000001203 */
[----:B------:R-:W-:-:S05]  /*33d0*/  SHF.R.U32.HI R3, RZ, R8, R3 ;  /* 0x00000008ff037219 */ /* 0x000fca0000011603 */
[----:B------:R-:W0:Y:S01]  /*33e0*/  LDC R21, c[0x0][0x648] ;  /* 0x00019200ff157b82 */ /* 0x000e220000000800 */
[-C--:B--2---:R-:W-:Y:S02]  /*33f0*/  SHF.L.U32 R4, R5, R28.reuse, RZ ;  /* 0x0000001c05047219 */ /* 0x084fe400000006ff */
[-CC-:B------:R-:W-:Y:S02]  /*3400*/  SHF.R.U64 R14, R10, R28.reuse, R3.reuse ;  /* 0x0000001c0a0e7219 */ /* 0x180fe40000001203 */
[----:B------:R-:W-:Y:S02]  /*3410*/  SHF.R.U32.HI R5, RZ, R28, R3 ;  /* 0x0000001cff057219 */ /* 0x000fe40000011603 */
[----:B------:R-:W-:Y:S01]  /*3420*/  LOP3.LUT R43, RZ, R4, RZ, 0x33, !PT ;  /* 0x00000004ff2b7212 */ /* 0x000fe200078e33ff */
[----:B------:R-:W2:Y:S01]  /*3430*/  LDC R25, c[0x0][0x638] ;  /* 0x00018e00ff197b82 */ /* 0x000ea20000000800 */
[----:B------:R-:W-:Y:S01]  /*3440*/  SHF.L.U32 R28, R7, R28, RZ ;  /* 0x0000001c071c7219 */ /* 0x000fe200000006ff */
[----:B------:R-:W-:-:S06]  /*3450*/  IMAD.MOV.U32 R4, RZ, RZ, R14 ;  /* 0x000000ffff047224 */ /* 0x000fcc00078e000e */
[----:B------:R-:W0:Y:S01]  /*3460*/  LDC R27, c[0x0][0x610] ;  /* 0x00018400ff1b7b82 */ /* 0x000e220000000800 */
[----:B----4-:R-:W-:Y:S05]  /*3470*/  @!P0 BRA `(.L_x_72) ;  /* 0x0000000000288947 */ /* 0x010fea0003800000 */
        /* <DEDUP_REMOVED lines=10> */
.L_x_72:
[----:B------:R-:W-:Y:S01]  /*3520*/  ISETP.NE.AND P0, PT, R16, 0x1, PT ;  /* 0x000000011000780c */ /* 0x000fe20003f05270 */
[----:B------:R-:W-:Y:S01]  /*3530*/  IMAD.MOV R13, RZ, RZ, -R13 ;  /* 0x000000ffff0d7224 */ /* 0x000fe200078e0a0d */
[----:B01----:R-:W-:Y:S01]  /*3540*/  SHF.R.U64 R0, R4, R21, R5 ;  /* 0x0000001504007219 */ /* 0x003fe20000001205 */
[----:B------:R-:W-:Y:S01]  /*3550*/  VIADD R5, R20, 0xffffffff ;  /* 0xffffffff14057836 */ /* 0x000fe20000000000 */
[----:B------:R-:W-:-:S03]  /*3560*/  LOP3.LUT R43, R10, R43, RZ, 0xc0, !PT ;  /* 0x0000002b0a2b7212 */ /* 0x000fc600078ec0ff */
[----:B------:R-:W-:Y:S01]  /*3570*/  IMAD.MOV R3, RZ, RZ, -R0 ;  /* 0x000000ffff037224 */ /* 0x000fe200078e0a00 */
[----:B------:R-:W-:Y:S01]  /*3580*/  LOP3.LUT R5, R12, R5, RZ, 0xc0, !PT ;  /* 0x000000050c057212 */ /* 0x000fe200078ec0ff */
[----:B------:R-:W-:Y:S02]  /*3590*/  IMAD R43, R28, R0, R43 ;  /* 0x000000001c2b7224 */ /* 0x000fe400078e022b */
[----:B--2---:R-:W-:Y:S02]  /*35a0*/  IMAD R0, R3, R25, R14 ;  /* 0x0000001903007224 */ /* 0x004fe400078e020e */
[----:B---3--:R-:W-:Y:S02]  /*35b0*/  @P0 IMAD R26, R15, R13, R24 ;  /* 0x0000000d0f1a0224 */ /* 0x008fe400078e0218 */
[----:B------:R-:W-:Y:S02]  /*35c0*/  IMAD R4, R0, R20, R5 ;  /* 0x0000001400047224 */ /* 0x000fe400078e0205 */
[----:B------:R-:W-:-:S02]  /*35d0*/  IMAD R43, R43, R27, R26 ;  /* 0x0000001b2b2b7224 */ /* 0x000fc400078e021a */
[----:B------:R-:W-:-:S03]  /*35e0*/  IMAD.MOV.U32 R3, RZ, RZ, 0x1 ;  /* 0x00000001ff037424 */ /* 0x000fc600078e00ff */
[----:B------:R-:W-:Y:S02]  /*35f0*/  SEL R44, R4, R43, !P0 ;  /* 0x0000002b042c7207 */ /* 0x000fe40004000000 */
[----:B------:R-:W-:Y:S02]  /*3600*/  PRMT R0, R3, 0x7610, R0 ;  /* 0x0000761003007816 */ /* 0x000fe40000000000 */
[----:B------:R-:W-:-:S07]  /*3610*/  SEL R43, R43, R4, !P0 ;  /* 0x000000042b2b7207 */ /* 0x000fce0004000000 */
.L_x_70:
[----:B------:R-:W-:-:S13]  /*3620*/  LOP3.LUT P0, RZ, R0, 0xff, RZ, 0xc0, !PT ;  /* 0x000000ff00ff7812 */ /* 0x000fda000780c0ff */
[----:B------:R-:W-:Y:S05]  /*3630*/  @P0 BRA `(.L_x_73) ;  /* 0xffffffdc00940947 */ /* 0x000fea000383ffff */
[----:B------:R-:W-:Y:S05]  /*3640*/  EXIT ;  /* 0x000000000000794d */ /* 0x000fea0003800000 */
.L_x_8:
[----:B0-----:R-:W-:Y:S01]  /*3650*/  ULDC.64 UR4, c[0x0][0x650] ;  /* 0x0001940000047ab9 */ /* 0x001fe20000000a00 */
        /* <DEDUP_REMOVED lines=25> */
.L_x_75:
[----:B------:R-:W0:Y:S01]  /*37f0*/  LDC.64 R28, c[0x0][0x640] ;  /* 0x00019000ff1c7b82 */ /* 0x000e220000000a00 */
[-CC-:B------:R-:W-:Y:S01]  /*3800*/  SHF.R.U64 R23, R12, R6.reuse, R13.reuse ;  /* 0x000000060c177219 */ /* 0x180fe2000000120d */
[----:B------:R-:W-:Y:S01]  /*3810*/  IMAD.MOV.U32 R8, RZ, RZ, R2 ;  /* 0x000000ffff087224 */ /* 0x000fe200078e0002 */
[----:B------:R-:W-:Y:S01]  /*3820*/  SHF.R.U32.HI R6, RZ, R6, R13 ;  /* 0x00000006ff067219 */ /* 0x000fe2000001160d */
[----:B------:R-:W-:Y:S01]  /*3830*/  IMAD.MOV.U32 R30, RZ, RZ, 0x1 ;  /* 0x00000001ff1e7424 */ /* 0x000fe200078e00ff */
[----:B------:R-:W-:-:S03]  /*3840*/  IADD3 R11, P0, RZ, -R23, RZ ;  /* 0x80000017ff0b7210 */ /* 0x000fc60007f1e0ff */
        /* <DEDUP_REMOVED lines=10> */
[----:B------:R-:W-:Y:S02]  /*38f0*/  ISETP.NE.AND.EX P0, PT, R29, RZ, PT, P0 ;  /* 0x000000ff1d00720c */ /* 0x000fe40003f05300 */
[----:B------:R-:W0:Y:S02]  /*3900*/  LDC R22, c[0x0][0x600] ;  /* 0x00018000ff167b82 */ /* 0x000e240000000800 */
[-CC-:B-1----:R-:W-:Y:S01]  /*3910*/  SHF.R.U64 R14, R8, R10.reuse, R9.reuse ;  /* 0x0000000a080e7219 */ /* 0x182fe20000001209 */
[----:B------:R-:W-:Y:S01]  /*3920*/  IMAD.MOV.U32 R8, RZ, RZ, -0x1 ;  /* 0xffffffffff087424 */ /* 0x000fe200078e00ff */
[----:B------:R-:W-:-:S04]  /*3930*/  SHF.R.U32.HI R9, RZ, R10, R9 ;  /* 0x0000000aff097219 */ /* 0x000fc80000011609 */
[----:B------:R-:W1:Y:S01]  /*3940*/  LDC R24, c[0x0][0x648] ;  /* 0x00019200ff187b82 */ /* 0x000e620000000800 */
[-CC-:B--2---:R-:W-:Y:S02]  /*3950*/  SHF.R.U64 R21, R14, R12.reuse, R9.reuse ;  /* 0x0000000c0e157219 */ /* 0x184fe40000001209 */
[----:B------:R-:W-:-:S05]  /*3960*/  SHF.R.U32.HI R6, RZ, R12, R9 ;  /* 0x0000000cff067219 */ /* 0x000fca0000011609 */
[----:B------:R-:W2:Y:S01]  /*3970*/  LDC R26, c[0x0][0x638] ;  /* 0x00018e00ff1a7b82 */ /* 0x000ea20000000800 */
[-C--:B---3--:R-:W-:Y:S02]  /*3980*/  SHF.L.U32 R8, R8, R27.reuse, RZ ;  /* 0x0000001b08087219 */ /* 0x088fe400000006ff */
[-CC-:B------:R-:W-:Y:S02]  /*3990*/  SHF.R.U64 R25, R21, R27.reuse, R6.reuse ;  /* 0x0000001b15197219 */ /* 0x180fe40000001206 */
[----:B------:R-:W-:Y:S02]  /*39a0*/  LOP3.LUT R32, RZ, R8, RZ, 0x33, !PT ;  /* 0x00000008ff207212 */ /* 0x000fe400078e33ff */
[----:B------:R-:W-:Y:S01]  /*39b0*/  SHF.R.U32.HI R9, RZ, R27, R6 ;  /* 0x0000001bff097219 */ /* 0x000fe20000011606 */
[----:B------:R-:W3:Y:S01]  /*39c0*/  LDC R31, c[0x0][0x610] ;  /* 0x00018400ff1f7b82 */ /* 0x000ee20000000800 */
[----:B------:R-:W-:Y:S01]  /*39d0*/  IMAD.MOV.U32 R8, RZ, RZ, R25 ;  /* 0x000000ffff087224 */ /* 0x000fe200078e0019 */
[----:B------:R-:W-:Y:S06]  /*39e0*/  @!P0 BRA `(.L_x_76) ;  /* 0x0000000000288947 */ /* 0x000fec0003800000 */
        /* <DEDUP_REMOVED lines=10> */
.L_x_76:
[----:B------:R-:W-:Y:S02]  /*3a90*/  ISETP.NE.AND P0, PT, R16, 0x1, PT ;  /* 0x000000011000780c */ /* 0x000fe40003f05270 */
[----:B-1----:R-:W-:Y:S01]  /*3aa0*/  SHF.R.U64 R6, R8, R24, R9 ;  /* 0x0000001808067219 */ /* 0x002fe20000001209 */
[----:B0-----:R-:W-:Y:S01]  /*3ab0*/  VIADD R9, R22, 0xffffffff ;  /* 0xffffffff16097836 */ /* 0x001fe20000000000 */
[----:B------:R-:W-:Y:S02]  /*3ac0*/  SHF.L.U32 R30, R30, R27, RZ ;  /* 0x0000001b1e1e7219 */ /* 0x000fe400000006ff */
[----:B------:R-:W-:Y:S01]  /*3ad0*/  LOP3.LUT R5, R21, R32, RZ, 0xc0, !PT ;  /* 0x0000002015057212 */ /* 0x000fe200078ec0ff */
[----:B------:R-:W-:-:S04]  /*3ae0*/  IMAD.MOV R8, RZ, RZ, -R6 ;  /* 0x000000ffff087224 */ /* 0x000fc800078e0a06 */
[----:B------:R-:W-:Y:S01]  /*3af0*/  IMAD R6, R30, R6, R5 ;  /* 0x000000061e067224 */ /* 0x000fe200078e0205 */
[----:B------:R-:W-:Y:S01]  /*3b00*/  LOP3.LUT R5, R14, R9, RZ, 0xc0, !PT ;  /* 0x000000090e057212 */ /* 0x000fe200078ec0ff */
[----:B------:R-:W-:Y:S02]  /*3b10*/  @P0 IMAD R3, R7, R20, R4 ;  /* 0x0000001407030224 */ /* 0x000fe400078e0204 */
[----:B--2---:R-:W-:Y:S02]  /*3b20*/  IMAD R4, R8, R26, R25 ;  /* 0x0000001a08047224 */ /* 0x004fe400078e0219 */
[----:B---3--:R-:W-:Y:S02]  /*3b30*/  IMAD R3, R6, R31, R3 ;  /* 0x0000001f06037224 */ /* 0x008fe400078e0203 */
[----:B------:R-:W-:Y:S02]  /*3b40*/  IMAD R4, R4, R22, R5 ;  /* 0x0000001604047224 */ /* 0x000fe400078e0205 */
[----:B------:R-:W-:-:S02]  /*3b50*/  IMAD.MOV.U32 R8, RZ, RZ, 0x1 ;  /* 0x00000001ff087424 */ /* 0x000fc400078e00ff */
[----:B------:R-:W-:Y:S01]  /*3b60*/  IMAD.MOV.U32 R6, RZ, RZ, R23 ;  /* 0x000000ffff067224 */ /* 0x000fe200078e0017 */
[----:B------:R-:W-:Y:S02]  /*3b70*/  SEL R21, R4, R3, !P0 ;  /* 0x0000000304157207 */ /* 0x000fe40004000000 */
[----:B------:R-:W-:-:S07]  /*3b80*/  SEL R22, R3, R4, !P0 ;  /* 0x0000000403167207 */ /* 0x000fce0004000000 */
.L_x_74:
[----:B------:R-:W-:-:S08]  /*3b90*/  NOP ;  /* 0x0000000000007918 */ /* 0x000fd00000000000 */
[----:B------:R-:W0:-:S00]  /*3ba0*/  USETMAXREG.DEALLOC.CTAPOOL 0x28 ;  /* 0x00000028000079c8 */ /* 0x000e0000080e0500 */
[----:B0-----:R-:W-:-:S13]  /*3bb0*/  ISETP.NE.AND P0, PT, R0, RZ, PT ;  /* 0x000000ff0000720c */ /* 0x001fda0003f05270 */
[----:B------:R-:W-:Y:S05]  /*3bc0*/  @P0 EXIT ;  /* 0x000000000000094d */ /* 0x000fea0003800000 */
[----:B------:R-:W-:Y:S01]  /*3bd0*/  LOP3.LUT P0, RZ, R8, 0xff, RZ, 0xc0, !PT ;  /* 0x000000ff08ff7812 */ /* 0x000fe2000780c0ff */
[----:B------:R-:W-:Y:S02]  /*3be0*/  IMAD.MOV.U32 R0, RZ, RZ, 0x1 ;  /* 0x00000001ff007424 */ /* 0x000fe400078e00ff */
[----:B------:R-:W-:-:S10]  /*3bf0*/  IMAD.MOV.U32 R8, RZ, RZ, RZ ;  /* 0x000000ffff087224 */ /* 0x000fd400078e00ff */
[----:B------:R-:W-:Y:S05]  /*3c00*/  @!P0 BRA `(.L_x_77) ;  /* 0x0000000c004c8947 */ /* 0x000fea0003800000 */
[----:B------:R-:W0:Y:S01]  /*3c10*/  LDC R0, c[0x0][0x28c] ;  /* 0x0000a300ff007b82 */ /* 0x000e220000000800 */
[----:B------:R-:W1:Y:S01]  /*3c20*/  S2R R12, SR_CgaCtaId ;  /* 0x00000000000c7919 */ /* 0x000e620000008800 */
[----:B------:R-:W-:Y:S01]  /*3c30*/  ULDC UR5, c[0x0][0x658] ;  /* 0x0001960000057ab9 */ /* 0x000fe20000000800 */
[----:B------:R-:W-:Y:S01]  /*3c40*/  UMOV UR7, 0xffffffff ;  /* 0xffffffff00077882 */ /* 0x000fe20000000000 */
[----:B------:R-:W-:Y:S01]  /*3c50*/  ULDC UR6, c[0x0][0xc] ;  /* 0x0000030000067ab9 */ /* 0x000fe20000000800 */
[----:B------:R-:W-:Y:S01]  /*3c60*/  USHF.L.U32 UR8, UR7, UR5, URZ ;  /* 0x0000000507087299 */ /* 0x000fe2000800063f */
[----:B------:R-:W-:Y:S01]  /*3c70*/  BSSY B0, `(.L_x_77) ;  /* 0x00000cc000007945 */ /* 0x000fe20003800000 */
[----:B------:R-:W-:Y:S01]  /*3c80*/  UMOV UR9, 0x1 ;  /* 0x0000000100097882 */ /* 0x000fe20000000000 */
[----:B------:R-:W-:Y:S01]  /*3c90*/  ULDC UR7, c[0x0][0x10] ;  /* 0x0000040000077ab9 */ /* 0x000fe20000000800 */
[----:B------:R-:W-:Y:S01]  /*3ca0*/  USHF.L.U32 UR18, UR9, UR5, URZ ;  /* 0x0000000509127299 */ /* 0x000fe2000800063f */
[----:B------:R-:W-:Y:S01]  /*3cb0*/  IMAD.MOV.U32 R10, RZ, RZ, 0x1 ;  /* 0x00000001ff0a7424 */ /* 0x000fe200078e00ff */
[----:B------:R-:W-:Y:S01]  /*3cc0*/  UIMAD.WIDE.U32 UR6, UR6, UR7, URZ ;  /* 0x00000007060672a5 */ /* 0x000fe2000f8e003f */
[----:B------:R-:W-:Y:S01]  /*3cd0*/  LOP3.LUT R9, R19, 0x2, RZ, 0xfc, !PT ;  /* 0x0000000213097812 */ /* 0x000fe200078efcff */
[----:B------:R-:W-:Y:S01]  /*3ce0*/  ULDC UR5, c[0x0][0x14] ;  /* 0x0000050000057ab9 */ /* 0x000fe20000000800 */
[----:B------:R-:W-:Y:S01]  /*3cf0*/  IMAD.MOV.U32 R8, RZ, RZ, RZ ;  /* 0x000000ffff087224 */ /* 0x000fe200078e00ff */
[----:B------:R-:W-:-:S02]  /*3d00*/  UIMAD.WIDE.U32 UR22, UR6, UR5, URZ ;  /* 0x00000005061672a5 */ /* 0x000fc4000f8e003f */
[----:B------:R-:W-:Y:S01]  /*3d10*/  UIMAD UR13, UR7, UR5, URZ ;  /* 0x00000005070d72a4 */ /* 0x000fe2000f8e023f */
[----:B------:R-:W-:Y:S01]  /*3d20*/  ULDC UR4, c[0x0][0x600] ;  /* 0x0001800000047ab9 */ /* 0x000fe20000000800 */
[----:B------:R-:W-:Y:S02]  /*3d30*/  ULOP3.LUT UR17, URZ, UR8, URZ, 0x33, !UPT ;  /* 0x000000083f117292 */ /* 0x000fe4000f8e333f */
[----:B------:R-:W-:Y:S01]  /*3d40*/  UIADD3 UR4, UR4, -0x1, URZ ;  /* 0xffffffff04047890 */ /* 0x000fe2000fffe03f */
[----:B0-----:R-:W-:Y:S01]  /*3d50*/  VIADD R0, R0, 0x3f ;  /* 0x0000003f00007836 */ /* 0x001fe20000000000 */
[----:B------:R-:W-:Y:S01]  /*3d60*/  UIADD3 UR13, UR23, UR13, URZ ;  /* 0x0000000d170d7290 */ /* 0x000fe2000fffe03f */
[----:B------:R-:W-:-:S03]  /*3d70*/  ULDC.64 UR24, c[0x0][0x198] ;  /* 0x0000660000187ab9 */ /* 0x000fc60000000a00 */
[----:B------:R-:W-:-:S04]  /*3d80*/  SHF.R.S32.HI R3, RZ, 0x1f, R0 ;  /* 0x0000001fff037819 */ /* 0x000fc80000011400 */
[----:B------:R-:W-:Y:S01]  /*3d90*/  LEA.HI R11, R3, R0, RZ, 0x6 ;  /* 0x00000000030b7211 */ /* 0x000fe200078f30ff */
[C---:B-1----:R-:W-:Y:S02]  /*3da0*/  IMAD.SHL.U32 R3, R12.reuse, 0x400, RZ ;  /* 0x000004000c037824 */ /* 0x042fe400078e00ff */
[----:B------:R-:W-:Y:S01]  /*3db0*/  IMAD.SHL.U32 R12, R12, 0x10, RZ ;  /* 0x000000100c0c7824 */ /* 0x000fe200078e00ff */
[----:B------:R-:W-:Y:S01]  /*3dc0*/  SHF.R.S32.HI R11, RZ, 0x6, R11 ;  /* 0x00000006ff0b7819 */ /* 0x000fe2000001140b */
[----:B------:R-:W-:Y:S01]  /*3dd0*/  IMAD.MOV.U32 R0, RZ, RZ, 0x1 ;  /* 0x00000001ff007424 */ /* 0x000fe200078e00ff */
[----:B------:R-:W-:Y:S02]  /*3de0*/  LOP3.LUT R3, R3, 0x400, RZ, 0xc0, !PT ;  /* 0x0000040003037812 */ /* 0x000fe400078ec0ff */
[----:B------:R-:W-:Y:S01]  /*3df0*/  LOP3.LUT R12, R12, 0x10, RZ, 0xc0, !PT ;  /* 0x000000100c0c7812 */ /* 0x000fe200078ec0ff */
[----:B------:R-:W-:Y:S01]  /*3e00*/  VIADD R20, R11, 0x1 ;  /* 0x000000010b147836 */ /* 0x000fe20000000000 */
[----:B------:R-:W-:-:S07]  /*3e10*/  LOP3.LUT R13, R3, 0x2c280, RZ, 0xfc, !PT ;  /* 0x0002c280030d7812 */ /* 0x000fce00078efcff */
.L_x_88:
[----:B------:R-:W-:-:S03]  /*3e20*/  UMOV UR5, 0xffffffff ;  /* 0xffffffff00057882 */ /* 0x000fc60000000000 */
[----:B------:R-:W-:Y:S05]  /*3e30*/  BRA.DIV UR5, `(.L_x_78) ;  /* 0x0000001a05307947 */ /* 0x000fea000b800000 */
[----:B------:R-:W-:-:S13]  /*3e40*/  ELECT P6, URZ, PT ;  /* 0x00000000003f782f */ /* 0x000fda00038c0000 */
.L_x_117:
[----:B------:R-:W0:Y:S01]  /*3e50*/  LDC R3, c[0x0][0x28c] ;  /* 0x0000a300ff037b82 */ /* 0x000e220000000800 */
[----:B------:R-:W-:Y:S01]  /*3e60*/  BSSY B1, `(.L_x_79) ;  /* 0x0000038000017945 */ /* 0x000fe20003800000 */
[----:B0-----:R-:W-:-:S13]  /*3e70*/  ISETP.LT.OR P6, PT, R3, 0x1, !P6 ;  /* 0x000000010300780c */ /* 0x001fda00077c1670 */
[----:B------:R-:W-:Y:S05]  /*3e80*/  @P6 BRA `(.L_x_80) ;  /* 0x0000000000d46947 */ /* 0x000fea0003800000 */
[----:B------:R-:W-:Y:S02]  /*3e90*/  IMAD R21, R21, 0x20, R12 ;  /* 0x0000002015157824 */ /* 0x000fe400078e020c */
[----:B------:R-:W-:Y:S02]  /*3ea0*/  IMAD.SHL.U32 R22, R22, 0x80, RZ ;  /* 0x0000008016167824 */ /* 0x000fe400078e00ff */
[----:B------:R-:W-:Y:S02]  /*3eb0*/  IMAD.MOV.U32 R23, RZ, RZ, RZ ;  /* 0x000000ffff177224 */ /* 0x000fe400078e00ff */
[----:B------:R-:W-:Y:S02]  /*3ec0*/  IMAD.MOV.U32 R3, RZ, RZ, R20 ;  /* 0x000000ffff037224 */ /* 0x000fe400078e0014 */
[----:B------:R-:W-:Y:S02]  /*3ed0*/  IMAD.MOV.U32 R4, RZ, RZ, R0 ;  /* 0x000000ffff047224 */ /* 0x000fe400078e0000 */
[----:B------:R-:W-:-:S07]  /*3ee0*/  IMAD.MOV.U32 R14, RZ, RZ, R8 ;  /* 0x000000ffff0e7224 */ /* 0x000fce00078e0008 */
.L_x_83:
[----:B------:R-:W0:Y:S01]  /*3ef0*/  S2R R24, SR_CgaCtaId ;  /* 0x0000000000187919 */ /* 0x000e220000008800 */
[----:B------:R-:W-:Y:S02]  /*3f00*/  MOV R5, 0x400 ;  /* 0x0000040000057802 */ /* 0x000fe40000000f00 */
[----:B------:R-:W-:-:S13]  /*3f10*/  LOP3.LUT P1, RZ, R18, 0x7f, RZ, 0xc0, !PT ;  /* 0x0000007f12ff7812 */ /* 0x000fda000782c0ff */
[----:B------:R-:W1:Y:S01]  /*3f20*/  @!P1 LDC R7, c[0x0][0x500] ;  /* 0x00014000ff079b82 */ /* 0x000e620000000800 */
[----:B0-----:R-:W-:Y:S02]  /*3f30*/  LEA R15, R24, R5, 0x18 ;  /* 0x00000005180f7211 */ /* 0x001fe400078ec0ff */
[----:B------:R-:W-:-:S03]  /*3f40*/  SHF.L.U32 R5, R4, 0x1f, RZ ;  /* 0x0000001f04057819 */ /* 0x000fc600000006ff */
[----:B------:R-:W-:-:S04]  /*3f50*/  IMAD R24, R14, 0x8, R15 ;  /* 0x000000080e187824 */ /* 0x000fc800078e020f */
[----:B------:R-:W0:Y:S02]  /*3f60*/  SYNCS.PHASECHK.TRANS64.TRYWAIT P0, [R24+URZ+0xb0], R5 ;  /* 0x0000b005180075a7 */ /* 0x000e24000800017f */
[----:B01----:R-:W-:Y:S05]  /*3f70*/  @!P0 BRA `(.L_x_81) ;  /* 0x0000001800008947 */ /* 0x003fea0003800000 */
.L_x_118:
[----:B0-----:R-:W-:Y:S01]  /*3f80*/  PRMT R5, R9, 0x9910, RZ ;  /* 0x0000991009057816 */ /* 0x001fe200000000ff */
[----:B------:R0:W-:Y:S03]  /*3f90*/  @!P1 SYNCS.ARRIVE.TRANS64 RZ, [R24+URZ], R7 ;  /* 0x0000000718ff99a7 */ /* 0x0001e6000800003f */
[----:B------:R-:W-:-:S13]  /*3fa0*/  ISETP.NE.AND P0, PT, R5, 0x2, PT ;  /* 0x000000020500780c */ /* 0x000fda0003f05270 */
[----:B0-----:R-:W-:Y:S05]  /*3fb0*/  @P0 BRA `(.L_x_82) ;  /* 0x0000000000040947 */ /* 0x001fea0003800000 */
[----:B------:R-:W-:Y:S01]  /*3fc0*/  BPT.TRAP 0x1 ;  /* 0x000000040000795c */ /* 0x000fe20000300000 */
.L_x_82:
[----:B------:R-:W-:Y:S01]  /*3fd0*/  R2UR UR19, R15 ;  /* 0x000000000f1372ca */ /* 0x000fe200000e0000 */
[----:B------:R-:W-:Y:S01]  /*3fe0*/  IMAD R15, R14, 0x2000, R15 ;  /* 0x000020000e0f7824 */ /* 0x000fe200078e020f */
[----:B------:R-:W-:Y:S01]  /*3ff0*/  R2UR UR9, R24 ;  /* 0x00000000180972ca */ /* 0x000fe200000e0000 */
[----:B------:R-:W-:Y:S01]  /*4000*/  IMAD R5, R14, 0x800, R13 ;  /* 0x000008000e057824 */ /* 0x000fe200078e020d */
[----:B------:R-:W-:Y:S01]  /*4010*/  UIADD3 UR6, UP0, UR24, 0xf0, URZ ;  /* 0x000000f018067890 */ /* 0x000fe2000ff1e03f */
[----:B------:R-:W-:Y:S01]  /*4020*/  VIADD R3, R3, 0xffffffff ;  /* 0xffffffff03037836 */ /* 0x000fe20000000000 */
[----:B------:R-:W-:Y:S01]  /*4030*/  R2UR UR5, R15 ;  /* 0x000000000f0572ca */ /* 0x000fe200000e0000 */
[----:B------:R-:W-:Y:S01]  /*4040*/  UIADD3 UR26, UP1, UR24, 0x1f0, URZ ;  /* 0x000001f0181a7890 */ /* 0x000fe2000ff3e03f */
[----:B------:R-:W-:Y:S01]  /*4050*/  R2UR UR8, R5 ;  /* 0x00000000050872ca */ /* 0x000fe200000e0000 */
[----:B------:R-:W-:Y:S01]  /*4060*/  UIADD3.X UR7, URZ, UR25, URZ, UP0, !UPT ;  /* 0x000000193f077290 */ /* 0x000fe200087fe43f */
[----:B------:R-:W-:Y:S01]  /*4070*/  R2UR UR11, R22 ;  /* 0x00000000160b72ca */ /* 0x000fe200000e0000 */
[----:B------:R-:W-:Y:S01]  /*4080*/  VIADD R14, R14, 0x1 ;  /* 0x000000010e0e7836 */ /* 0x000fe20000000000 */
[----:B------:R-:W-:Y:S01]  /*4090*/  R2UR UR10, R23 ;  /* 0x00000000170a72ca */ /* 0x000fe200000e0000 */
[----:B------:R-:W-:Y:S01]  /*40a0*/  UIADD3.X UR27, URZ, UR25, URZ, UP1, !UPT ;  /* 0x000000193f1b7290 */ /* 0x000fe20008ffe43f */
[----:B------:R-:W-:Y:S01]  /*40b0*/  R2UR UR12, R6 ;  /* 0x00000000060c72ca */ /* 0x000fe200000e0000 */
[----:B------:R-:W-:Y:S01]  /*40c0*/  UMOV UR14, 0x0 ;  /* 0x00000000000e7882 */ /* 0x000fe20000000000 */
[----:B------:R-:W-:Y:S01]  /*40d0*/  R2UR UR20, R21 ;  /* 0x00000000151472ca */ /* 0x000fe200000e0000 */
[----:B------:R-:W-:Y:S01]  /*40e0*/  UMOV UR15, 0x10000000 ;  /* 0x10000000000f7882 */ /* 0x000fe20000000000 */
[----:B------:R-:W-:Y:S01]  /*40f0*/  ISETP.GT.AND P1, PT, R3, 0x1, PT ;  /* 0x000000010300780c */ /* 0x000fe20003f24270 */
[----:B------:R-:W-:Y:S01]  /*4100*/  UIADD3 UR16, UR5, 0x280, URZ ;  /* 0x0000028005107890 */ /* 0x000fe2000fffe03f */
[----:B------:R-:W-:Y:S01]  /*4110*/  ISETP.NE.AND P0, PT, R14, 0x16, PT ;  /* 0x000000160e00780c */ /* 0x000fe20003f05270 */
[----:B------:R-:W-:Y:S01]  /*4120*/  UIADD3 UR5, UR19, UR8, URZ ;  /* 0x0000000813057290 */ /* 0x000fe2000fffe03f */
[----:B------:R-:W-:Y:S01]  /*4130*/  VIADD R23, R23, 0x40 ;  /* 0x0000004017177836 */ /* 0x000fe20000000000 */
[----:B------:R-:W-:Y:S01]  /*4140*/  UMOV UR21, 0x30000 ;  /* 0x0003000000157882 */ /* 0x000fe20000000000 */
[----:B------:R-:W-:-:S02]  /*4150*/  SEL R5, RZ, 0x1, P0 ;  /* 0x00000001ff057807 */ /* 0x000fc40000000000 */
[----:B------:R-:W-:Y:S01]  /*4160*/  UMOV UR8, UR16 ;  /* 0x0000001000087c82 */ /* 0x000fe20008000000 */
[----:B------:R-:W-:Y:S01]  /*4170*/  SEL R14, R14, RZ, P0 ;  /* 0x000000ff0e0e7207 */ /* 0x000fe20000000000 */
[----:B------:R0:W-:Y:S01]  /*4180*/  UTMALDG.3D [UR8], [UR6], desc[UR14] ;  /* 0x00000e08060075b4 */ /* 0x0001e20008011000 */
[----:B------:R-:W-:Y:S01]  /*4190*/  LOP3.LUT R4, R4, R5, RZ, 0x3c, !PT ;  /* 0x0000000504047212 */ /* 0x000fe200078e3cff */
[----:B0-----:R-:W-:Y:S01]  /*41a0*/  UMOV UR11, UR20 ;  /* 0x00000014000b7c82 */ /* 0x001fe20008000000 */
[----:B------:R-:W-:Y:S02]  /*41b0*/  UMOV UR8, UR5 ;  /* 0x0000000500087c82 */ /* 0x000fe40008000000 */
[----:B------:R0:W-:Y:S02]  /*41c0*/  UTMALDG.3D.MULTICAST [UR8], [UR26], UR21, desc[UR14] ;  /* 0x00000e081a0073b4 */ /* 0x0001e40008011815 */
[----:B0-----:R-:W-:Y:S05]  /*41d0*/  @P1 BRA `(.L_x_83) ;  /* 0xfffffffc00441947 */ /* 0x001fea000383ffff */
.L_x_80:
[----:B------:R-:W-:Y:S05]  /*41e0*/  BSYNC B1 ;  /* 0x0000000000017941 */ /* 0x000fea0003800000 */
.L_x_79:
[----:B------:R-:W-:Y:S01]  /*41f0*/  LOP3.LUT P1, RZ, R10, 0xff, RZ, 0xc0, !PT ;  /* 0x000000ff0aff7812 */ /* 0x000fe2000782c0ff */
[C---:B------:R-:W-:Y:S01]  /*4200*/  IMAD.IADD R8, R11.reuse, 0x1, R8 ;  /* 0x000000010b087824 */ /* 0x040fe200078e0208 */
[----:B------:R-:W-:Y:S01]  /*4210*/  ULDC.64 UR6, c[0x0][0x650] ;  /* 0x0001940000067ab9 */ /* 0x000fe20000000a00 */
[C---:B------:R-:W-:Y:S01]  /*4220*/  ISETP.GE.U32.AND P2, PT, R11.reuse, 0x16, PT ;  /* 0x000000160b00780c */ /* 0x040fe20003f46070 */
[----:B------:R-:W-:Y:S01]  /*4230*/  BSSY B1, `(.L_x_84) ;  /* 0x000006d000017945 */ /* 0x000fe20003800000 */
[----:B------:R-:W-:Y:S01]  /*4240*/  IMAD.MOV.U32 R22, RZ, RZ, -0x1 ;  /* 0xffffffffff167424 */ /* 0x000fe200078e00ff */
[----:B------:R-:W-:Y:S01]  /*4250*/  ISETP.GT.U32.AND P0, PT, R8, 0x15, PT ;  /* 0x000000150800780c */ /* 0x000fe20003f04070 */
[----:B------:R-:W-:Y:S01]  /*4260*/  IMAD.MOV.U32 R21, RZ, RZ, -0x1 ;  /* 0xffffffffff157424 */ /* 0x000fe200078e00ff */
[----:B------:R-:W-:Y:S01]  /*4270*/  PRMT R10, RZ, 0x7610, R10 ;  /* 0x00007610ff0a7816 */ /* 0x000fe2000000000a */
[----:B------:R-:W-:Y:S01]  /*4280*/  IMAD.MOV.U32 R6, RZ, RZ, -0x1 ;  /* 0xffffffffff067424 */ /* 0x000fe200078e00ff */
[----:B------:R-:W-:-:S03]  /*4290*/  ISETP.LT.U32.AND P0, PT, R11, 0x16, P0 ;  /* 0x000000160b00780c */ /* 0x000fc60000701070 */
[----:B------:R-:W0:Y:S01]  /*42a0*/  @P1 S2R R4, SR_CgaCtaId ;  /* 0x0000000000041919 */ /* 0x000e220000008800 */
[----:B------:R-:W-:-:S04]  /*42b0*/  @P1 MOV R3, 0x400 ;  /* 0x0000040000031802 */ /* 0x000fc80000000f00 */
[----:B0-----:R-:W-:Y:S01]  /*42c0*/  @P1 LEA R3, R4, R3, 0x18 ;  /* 0x0000000304031211 */ /* 0x001fe200078ec0ff */
[----:B------:R-:W-:-:S03]  /*42d0*/  IMAD.WIDE.U32 R4, R8, -0x45d1745d, RZ ;  /* 0xba2e8ba308047825 */ /* 0x000fc600078e00ff */
[----:B------:R0:W-:Y:S01]  /*42e0*/  @P1 SYNCS.ARRIVE.TRANS64.A1T0 RZ, [R3+URZ+0x178], RZ ;  /* 0x000178ff03ff19a7 */ /* 0x0001e2000810003f */
[----:B------:R-:W-:Y:S02]  /*42f0*/  IADD3 R2, P1, R2, UR22, RZ ;  /* 0x0000001602027c10 */ /* 0x000fe4000ff3e0ff */
[----:B------:R-:W-:Y:S02]  /*4300*/  SHF.R.U32.HI R5, RZ, 0x4, R5 ;  /* 0x00000004ff057819 */ /* 0x000fe40000011605 */
[----:B------:R-:W-:Y:S02]  /*4310*/  IADD3.X R17, R17, UR13, RZ, P1, !PT ;  /* 0x0000000d11117c10 */ /* 0x000fe40008ffe4ff */
[----:B0-----:R-:W-:Y:S01]  /*4320*/  SEL R3, RZ, 0x1, !P0 ;  /* 0x00000001ff037807 */ /* 0x001fe20004000000 */
[----:B------:R-:W-:Y:S01]  /*4330*/  IMAD R8, R5, -0x16, R8 ;  /* 0xffffffea05087824 */ /* 0x000fe200078e0208 */
[----:B------:R-:W-:Y:S02]  /*4340*/  ISETP.GE.U32.AND P0, PT, R2, UR6, PT ;  /* 0x0000000602007c0c */ /* 0x000fe4000bf06070 */
[----:B------:R-:W-:-:S02]  /*4350*/  LOP3.LUT R0, R0, R3, RZ, 0x3c, !PT ;  /* 0x0000000300007212 */ /* 0x000fc400078e3cff */
[----:B------:R-:W-:Y:S02]  /*4360*/  ISETP.GE.U32.AND.EX P0, PT, R17, UR7, PT, P0 ;  /* 0x0000000711007c0c */ /* 0x000fe4000bf06100 */
[----:B------:R-:W-:Y:S02]  /*4370*/  @P2 LOP3.LUT R0, R0, 0x1, R5, 0x78, !PT ;  /* 0x0000000100002812 */ /* 0x000fe400078e7805 */
[----:B------:R-:W-:-:S09]  /*4380*/  PRMT R3, RZ, 0x7610, R3 ;  /* 0x00007610ff037816 */ /* 0x000fd20000000003 */
[----:B------:R-:W-:Y:S05]  /*4390*/  @P0 BRA `(.L_x_85) ;  /* 0x0000000400580947 */ /* 0x000fea0003800000 */
[----:B------:R-:W0:Y:S01]  /*43a0*/  S2R R21, SR_CTAID.X ;  /* 0x0000000000157919 */ /* 0x000e220000002500 */
[----:B------:R-:W-:Y:S01]  /*43b0*/  ULDC.64 UR6, c[0x0][0x628] ;  /* 0x00018a0000067ab9 */ /* 0x000fe20000000a00 */
[----:B------:R-:W-:Y:S01]  /*43c0*/  ULDC UR8, c[0x0][0x630] ;  /* 0x00018c0000087ab9 */ /* 0x000fe20000000800 */
[----:B------:R-:W-:Y:S01]  /*43d0*/  ISETP.NE.U32.AND P0, PT, RZ, UR6, PT ;  /* 0x00000006ff007c0c */ /* 0x000fe2000bf05070 */
[----:B------:R-:W1:Y:S01]  /*43e0*/  S2R R15, SR_CTAID.Y ;  /* 0x00000000000f7919 */ /* 0x000e620000002600 */
[----:B------:R-:W-:Y:S01]  /*43f0*/  ULDC UR9, c[0x0][0x150] ;  /* 0x0000540000097ab9 */ /* 0x000fe20000000800 */
[----:B------:R-:W-:Y:S01]  /*4400*/  IMAD.MOV.U32 R4, RZ, RZ, R2 ;  /* 0x000000ffff047224 */ /* 0x000fe200078e0002 */
[----:B------:R-:W-:Y:S01]  /*4410*/  ISETP.NE.AND.EX P0, PT, RZ, UR7, PT, P0 ;  /* 0x00000007ff007c0c */ /* 0x000fe2000bf05300 */
[----:B------:R-:W-:Y:S01]  /*4420*/  IMAD.MOV.U32 R5, RZ, RZ, R17 ;  /* 0x000000ffff057224 */ /* 0x000fe200078e0011 */
[----:B0-----:R-:W-:-:S11]  /*4430*/  I2FP.F32.U32 R22, R21 ;  /* 0x0000001500167245 */ /* 0x001fd60000201000 */
[----:B------:R-:W-:Y:S05]  /*4440*/  @!P0 BRA `(.L_x_86) ;  /* 0x0000000000288947 */ /* 0x000fea0003800000 */
[----:B------:R-:W-:Y:S02]  /*4450*/  ULDC UR5, c[0x0][0x634] ;  /* 0x00018d0000057ab9 */ /* 0x000fe40000000800 */
[----:B------:R-:W-:-:S05]  /*4460*/  IADD3 R5, P0, R2, UR5, RZ ;  /* 0x0000000502057c10 */ /* 0x000fca000ff1e0ff */
[----:B------:R-:W-:-:S04]  /*4470*/  IMAD.X R3, RZ, RZ, R17, P0 ;  /* 0x000000ffff037224 */ /* 0x000fc800000e0611 */
[----:B------:R-:W-:-:S04]  /*4480*/  IMAD.WIDE.U32 R6, R3, UR6, RZ ;  /* 0x0000000603067c25 */ /* 0x000fc8000f8e00ff */
[----:B------:R-:W-:-:S04]  /*4490*/  IMAD.WIDE.U32 R6, P0, R5, UR7, R6 ;  /* 0x0000000705067c25 */ /* 0x000fc8000f800006 */
[----:B------:R-:W-:-:S04]  /*44a0*/  IMAD.WIDE.U32 R4, R5, UR6, RZ ;  /* 0x0000000605047c25 */ /* 0x000fc8000f8e00ff */
[----:B------:R-:W-:Y:S01]  /*44b0*/  IMAD.MOV.U32 R4, RZ, RZ, R7 ;  /* 0x000000ffff047224 */ /* 0x000fe200078e0007 */
[----:B------:R-:W-:Y:S01]  /*44c0*/  IADD3 RZ, P1, R5, R6, RZ ;  /* 0x0000000605ff7210 */ /* 0x000fe20007f3e0ff */
[----:B------:R-:W-:-:S04]  /*44d0*/  IMAD.X R5, RZ, RZ, RZ, P0 ;  /* 0x000000ffff057224 */ /* 0x000fc800000e06ff */
[----:B------:R-:W-:-:S08]  /*44e0*/  IMAD.WIDE.U32.X R4, R3, UR7, R4, P1 ;  /* 0x0000000703047c25 */ /* 0x000fd000088e0404 */
.L_x_86:
[--C-:B------:R-:W-:Y:S01]  /*44f0*/  SHF.R.U64 R14, R4, UR8, R5.reuse ;  /* 0x00000008040e7c19 */ /* 0x100fe20008001205 */
[----:B------:R-:W-:Y:S01]  /*4500*/  FMUL R22, R22, UR9 ;  /* 0x0000000916167c20 */ /* 0x000fe20008400000 */
[----:B------:R-:W-:Y:S01]  /*4510*/  SHF.R.U32.HI R3, RZ, UR8, R5 ;  /* 0x00000008ff037c19 */ /* 0x000fe20008011605 */
[----:B------:R-:W0:Y:S01]  /*4520*/  LDC R6, c[0x0][0x144] ;  /* 0x00005100ff067b82 */ /* 0x000e220000000800 */
[----:B------:R-:W-:Y:S01]  /*4530*/  IADD3 R4, P0, RZ, -R14, RZ ;  /* 0x8000000eff047210 */ /* 0x000fe20007f1e0ff */
[----:B------:R-:W-:Y:S01]  /*4540*/  ULDC.64 UR6, c[0x0][0x620] ;  /* 0x0001880000067ab9 */ /* 0x000fe20000000a00 */
[----:B-1----:R-:W-:Y:S01]  /*4550*/  I2FP.F32.U32 R5, R15 ;  /* 0x0000000f00057245 */ /* 0x002fe20000201000 */
[----:B------:R-:W1:Y:S01]  /*4560*/  F2I.U32.TRUNC.NTZ R22, R22 ;  /* 0x0000001600167305 */ /* 0x000e62000020f000 */
[----:B------:R-:W-:Y:S01]  /*4570*/  ULDC UR5, c[0x0][0x154] ;  /* 0x0000550000057ab9 */ /* 0x000fe20000000800 */
[----:B------:R-:W-:Y:S01]  /*4580*/  IMAD.X R3, RZ, RZ, ~R3, P0 ;  /* 0x000000ffff037224 */ /* 0x000fe200000e0e03 */
[----:B------:R-:W-:Y:S01]  /*4590*/  ISETP.NE.AND P2, PT, R16, 0x1, PT ;  /* 0x000000011000780c */ /* 0x000fe20003f45270 */
[----:B------:R-:W-:Y:S01]  /*45a0*/  FMUL R23, R5, UR5 ;  /* 0x0000000505177c20 */ /* 0x000fe20008400000 */
[----:B------:R-:W2:Y:S01]  /*45b0*/  LDC R24, c[0x0][0x148] ;  /* 0x00005200ff187b82 */ /* 0x000ea20000000800 */
[----:B------:R-:W-:Y:S01]  /*45c0*/  IMAD R3, R3, UR6, RZ ;  /* 0x0000000603037c24 */ /* 0x000fe2000f8e02ff */
[----:B------:R-:W-:-:S03]  /*45d0*/  ULDC UR5, c[0x0][0x618] ;  /* 0x0001860000057ab9 */ /* 0x000fc60000000800 */
[C---:B------:R-:W-:Y:S01]  /*45e0*/  IMAD R7, R4.reuse, UR7, R3 ;  /* 0x0000000704077c24 */ /* 0x040fe2000f8e0203 */
[----:B------:R-:W3:Y:S01]  /*45f0*/  F2I.U32.TRUNC.NTZ R23, R23 ;  /* 0x0000001700177305 */ /* 0x000ee2000020f000 */
[----:B------:R-:W-:Y:S02]  /*4600*/  IMAD.MOV.U32 R3, RZ, RZ, R17 ;  /* 0x000000ffff037224 */ /* 0x000fe400078e0011 */
[----:B-1----:R-:W-:Y:S02]  /*4610*/  IMAD.MOV R22, RZ, RZ, -R22 ;  /* 0x000000ffff167224 */ /* 0x002fe400078e0a16 */
[----:B------:R-:W-:Y:S01]  /*4620*/  IMAD.WIDE.U32 R4, R4, UR6, R2 ;  /* 0x0000000604047c25 */ /* 0x000fe2000f8e0002 */
[----:B------:R-:W-:Y:S02]  /*4630*/  ULDC.64 UR6, c[0x0][0x640] ;  /* 0x0001900000067ab9 */ /* 0x000fe40000000a00 */
[----:B------:R-:W-:Y:S01]  /*4640*/  ISETP.NE.U32.AND P0, PT, RZ, UR6, PT ;  /* 0x00000006ff007c0c */ /* 0x000fe2000bf05070 */
[----:B------:R-:W-:-:S02]  /*4650*/  IMAD.IADD R5, R5, 0x1, R7 ;  /* 0x0000000105057824 */ /* 0x000fc400078e0207 */
[----:B0-----:R-:W-:Y:S01]  /*4660*/  IMAD R3, R6, R22, R21 ;  /* 0x0000001606037224 */ /* 0x001fe200078e0215 */
[----:B------:R-:W-:Y:S02]  /*4670*/  ISETP.NE.AND.EX P0, PT, RZ, UR7, PT, P0 ;  /* 0x00000007ff007c0c */ /* 0x000fe4000bf05300 */
[----:B------:R-:W-:Y:S01]  /*4680*/  SHF.R.U64 R21, R4, UR5, R5 ;  /* 0x0000000504157c19 */ /* 0x000fe20008001205 */
[----:B---3--:R-:W-:Y:S01]  /*4690*/  IMAD.MOV R6, RZ, RZ, -R23 ;  /* 0x000000ffff067224 */ /* 0x008fe200078e0a17 */
[----:B------:R-:W-:Y:S01]  /*46a0*/  SHF.R.U32.HI R4, RZ, UR5, R5 ;  /* 0x00000005ff047c19 */ /* 0x000fe20008011605 */
[----:B------:R-:W-:Y:S02]  /*46b0*/  ULDC UR5, c[0x0][0x608] ;  /* 0x0001820000057ab9 */ /* 0x000fe40000000800 */
[----:B--2---:R-:W-:Y:S01]  /*46c0*/  @P2 IMAD R3, R24, R6, R15 ;  /* 0x0000000618032224 */ /* 0x004fe200078e020f */
[--C-:B------:R-:W-:Y:S02]  /*46d0*/  SHF.R.U64 R22, R21, UR5, R4.reuse ;  /* 0x0000000515167c19 */ /* 0x100fe40008001204 */
[----:B------:R-:W-:Y:S01]  /*46e0*/  SHF.R.U32.HI R5, RZ, UR5, R4 ;  /* 0x00000005ff057c19 */ /* 0x000fe20008011604 */
[----:B------:R-:W-:-:S03]  /*46f0*/  ULDC UR5, c[0x0][0x658] ;  /* 0x0001960000057ab9 */ /* 0x000fc60000000800 */
[--C-:B------:R-:W-:Y:S02]  /*4700*/  SHF.R.U64 R15, R22, UR5, R5.reuse ;  /* 0x00000005160f7c19 */ /* 0x100fe40008001205 */
[----:B------:R-:W-:-:S03]  /*4710*/  SHF.R.U32.HI R23, RZ, UR5, R5 ;  /* 0x00000005ff177c19 */ /* 0x000fc60008011605 */
[----:B------:R-:W-:Y:S02]  /*4720*/  IMAD.MOV.U32 R6, RZ, RZ, R15 ;  /* 0x000000ffff067224 */ /* 0x000fe400078e000f */
[----:B------:R-:W-:Y:S01]  /*4730*/  IMAD.MOV.U32 R5, RZ, RZ, R23 ;  /* 0x000000ffff057224 */ /* 0x000fe200078e0017 */
[----:B------:R-:W-:Y:S06]  /*4740*/  @!P0 BRA `(.L_x_87) ;  /* 0x00000000002c8947 */ /* 0x000fec0003800000 */
        /* <DEDUP_REMOVED lines=9> */
[----:B------:R-:W-:-:S04]  /*47e0*/  IMAD.WIDE.U32.X R4, R23, UR7, R4, P1 ;  /* 0x0000000717047c25 */ /* 0x000fc800088e0404 */
[----:B------:R-:W-:-:S07]  /*47f0*/  IMAD.MOV.U32 R6, RZ, RZ, R4 ;  /* 0x000000ffff067224 */ /* 0x000fce00078e0004 */
.L_x_87:
[----:B------:R-:W-:Y:S01]  /*4800*/  ULDC UR5, c[0x0][0x648] ;  /* 0x0001920000057ab9 */ /* 0x000fe20000000800 */
[----:B------:R-:W-:Y:S01]  /*4810*/  LOP3.LUT R4, R22, UR17, RZ, 0xc0, !PT ;  /* 0x0000001116047c12 */ /* 0x000fe2000f8ec0ff */
[----:B------:R-:W-:Y:S01]  /*4820*/  ULDC UR6, c[0x0][0x610] ;  /* 0x0001840000067ab9 */ /* 0x000fe20000000800 */
[----:B------:R-:W-:Y:S01]  /*4830*/  SHF.R.U64 R5, R6, UR5, R5 ;  /* 0x0000000506057c19 */ /* 0x000fe20008001205 */
[----:B------:R-:W-:Y:S01]  /*4840*/  ULDC UR5, c[0x0][0x638] ;  /* 0x00018e0000057ab9 */ /* 0x000fe20000000800 */
[----:B------:R-:W-:-:S03]  /*4850*/  LOP3.LUT R24, R21, UR4, RZ, 0xc0, !PT ;  /* 0x0000000415187c12 */ /* 0x000fc6000f8ec0ff */
[----:B------:R-:W-:Y:S02]  /*4860*/  IMAD.MOV R6, RZ, RZ, -R5 ;  /* 0x000000ffff067224 */ /* 0x000fe400078e0a05 */
[----:B------:R-:W-:Y:S02]  /*4870*/  IMAD R4, R5, UR18, R4 ;  /* 0x0000001205047c24 */ /* 0x000fe4000f8e0204 */
[----:B------:R-:W-:Y:S01]  /*4880*/  IMAD R15, R6, UR5, R15 ;  /* 0x00000005060f7c24 */ /* 0x000fe2000f8e020f */
[----:B------:R-:W-:Y:S01]  /*4890*/  ULDC UR5, c[0x0][0x600] ;  /* 0x0001800000057ab9 */ /* 0x000fe20000000800 */
[----:B------:R-:W-:Y:S02]  /*48a0*/  IMAD R22, R4, UR6, R3 ;  /* 0x0000000604167c24 */ /* 0x000fe4000f8e0203 */
[----:B------:R-:W-:Y:S02]  /*48b0*/  IMAD R15, R15, UR5, R24 ;  /* 0x000000050f0f7c24 */ /* 0x000fe4000f8e0218 */
[----:B------:R-:W-:-:S02]  /*48c0*/  IMAD.MOV.U32 R3, RZ, RZ, 0x1 ;  /* 0x00000001ff037424 */ /* 0x000fc400078e00ff */
[----:B------:R-:W-:Y:S01]  /*48d0*/  IMAD.MOV.U32 R6, RZ, RZ, R14 ;  /* 0x000000ffff067224 */ /* 0x000fe200078e000e */
[----:B------:R-:W-:Y:S02]  /*48e0*/  SEL R21, R15, R22, !P2 ;  /* 0x000000160f157207 */ /* 0x000fe40005000000 */
[----:B------:R-:W-:-:S07]  /*48f0*/  SEL R22, R22, R15, !P2 ;  /* 0x0000000f16167207 */ /* 0x000fce0005000000 */
.L_x_85:
[----:B------:R-:W-:Y:S05]  /*4900*/  BSYNC B1 ;  /* 0x0000000000017941 */ /* 0x000fea0003800000 */
.L_x_84:
[----:B------:R-:W-:-:S13]  /*4910*/  LOP3.LUT P0, RZ, R3, 0xff, RZ, 0xc0, !PT ;  /* 0x000000ff03ff7812 */ /* 0x000fda000780c0ff */
[----:B------:R-:W-:Y:S05]  /*4920*/  @P0 BRA `(.L_x_88) ;  /* 0xfffffff4003c0947 */ /* 0x000fea000383ffff */
[----:B------:R-:W-:Y:S05]  /*4930*/  BSYNC B0 ;  /* 0x0000000000007941 */ /* 0x000fea0003800000 */
.L_x_77:
[----:B------:R-:W-:-:S03]  /*4940*/  UMOV UR5, 0xffffffff ;  /* 0xffffffff00057882 */ /* 0x000fc60000000000 */
[----:B------:R-:W-:Y:S05]  /*4950*/  BRA.DIV UR5, `(.L_x_89) ;  /* 0x0000000e059c7947 */ /* 0x000fea000b800000 */
[----:B------:R-:W-:-:S13]  /*4960*/  ELECT P6, URZ, PT ;  /* 0x00000000003f782f */ /* 0x000fda00038c0000 */
.L_x_121:
[----:B------:R-:W-:Y:S04]  /*4970*/  BSSY B0, `(.L_x_90) ;  /* 0x00000cd000007945 */ /* 0x000fe80003800000 */
[----:B------:R-:W-:Y:S05]  /*4980*/  @!P6 BRA `(.L_x_91) ;  /* 0x0000000c002ce947 */ /* 0x000fea0003800000 */
[----:B------:R-:W-:-:S04]  /*4990*/  LOP3.LUT R19, R19, 0x2, RZ, 0xfc, !PT ;  /* 0x0000000213137812 */ /* 0x000fc800078efcff */
[----:B------:R-:W-:-:S13]  /*49a0*/  ISETP.NE.AND P0, PT, R19, 0x3, PT ;  /* 0x000000031300780c */ /* 0x000fda0003f05270 */
[----:B------:R-:W-:Y:S05]  /*49b0*/  @!P0 BRA `(.L_x_92) ;  /* 0x0000000000048947 */ /* 0x000fea0003800000 */
[----:B------:R-:W-:Y:S01]  /*49c0*/  BPT.TRAP 0x1 ;  /* 0x000000040000795c */ /* 0x000fe20000300000 */
.L_x_92:
[----:B------:R-:W0:Y:S01]  /*49d0*/  S2R R3, SR_CgaCtaId ;  /* 0x0000000000037919 */ /* 0x000e220000008800 */
[----:B------:R-:W-:-:S04]  /*49e0*/  MOV R2, 0x400 ;  /* 0x0000040000027802 */ /* 0x000fc80000000f00 */
[----:B0-----:R-:W-:Y:S02]  /*49f0*/  LEA R3, R3, R2, 0x18 ;  /* 0x0000000203037211 */ /* 0x001fe400078ec0ff */
[----:B------:R-:W-:-:S03]  /*4a00*/  SHF.L.U32 R2, R0, 0x1f, RZ ;  /* 0x0000001f00027819 */ /* 0x000fc600000006ff */
[----:B------:R-:W-:-:S04]  /*4a10*/  VIADD R3, R3, 0xb0 ;  /* 0x000000b003037836 */ /* 0x000fc80000000000 */
[C---:B------:R-:W-:Y:S02]  /*4a20*/  IMAD R7, R8.reuse, 0x8, R3 ;  /* 0x0000000808077824 */ /* 0x040fe400078e0203 */
[----:B------:R-:W-:Y:S02]  /*4a30*/  VIADD R8, R8, 0x1 ;  /* 0x0000000108087836 */ /* 0x000fe40000000000 */
[----:B------:R-:W0:Y:S03]  /*4a40*/  SYNCS.PHASECHK.TRANS64.TRYWAIT P0, [R7+URZ], R2 ;  /* 0x00000002070075a7 */ /* 0x000e26000800017f */
[----:B------:R-:W-:-:S04]  /*4a50*/  ISETP.NE.AND P1, PT, R8, 0x16, PT ;  /* 0x000000160800780c */ /* 0x000fc80003f25270 */
[----:B------:R-:W-:Y:S02]  /*4a60*/  SEL R5, RZ, 0x1, P1 ;  /* 0x00000001ff057807 */ /* 0x000fe40000800000 */
[----:B------:R-:W-:Y:S02]  /*4a70*/  SEL R8, R8, RZ, P1 ;  /* 0x000000ff08087207 */ /* 0x000fe40000800000 */
[----:B------:R-:W-:-:S03]  /*4a80*/  LOP3.LUT R5, R0, R5, RZ, 0x3c, !PT ;  /* 0x0000000500057212 */ /* 0x000fc600078e3cff */
[----:B------:R-:W-:Y:S01]  /*4a90*/  IMAD R9, R8, 0x8, R3 ;  /* 0x0000000808097824 */ /* 0x000fe200078e0203 */
[----:B------:R-:W-:Y:S01]  /*4aa0*/  SHF.L.U32 R4, R5, 0x1f, RZ ;  /* 0x0000001f05047819 */ /* 0x000fe200000006ff */
[----:B0-----:R-:W-:Y:S06]  /*4ab0*/  @!P0 BRA `(.L_x_93) ;  /* 0x0000000c00648947 */ /* 0x001fec0003800000 */
.L_x_122:
[----:B------:R-:W1:Y:S01]  /*4ac0*/  SYNCS.PHASECHK.TRANS64.TRYWAIT P0, [R9+URZ], R4 ;  /* 0x00000004090075a7 */ /* 0x000e62000800017f */
[----:B------:R-:W-:-:S05]  /*4ad0*/  VIADD R0, R8, 0x1 ;  /* 0x0000000108007836 */ /* 0x000fca0000000000 */
[----:B------:R-:W-:-:S04]  /*4ae0*/  ISETP.NE.AND P1, PT, R0, 0x16, PT ;  /* 0x000000160000780c */ /* 0x000fc80003f25270 */
[----:B0-----:R-:W-:Y:S02]  /*4af0*/  SEL R2, RZ, 0x1, P1 ;  /* 0x00000001ff027807 */ /* 0x001fe40000800000 */
[----:B------:R-:W-:Y:S02]  /*4b00*/  SEL R0, R0, RZ, P1 ;  /* 0x000000ff00007207 */ /* 0x000fe40000800000 */
[----:B------:R-:W-:-:S03]  /*4b10*/  LOP3.LUT R7, R5, R2, RZ, 0x3c, !PT ;  /* 0x0000000205077212 */ /* 0x000fc600078e3cff */
[----:B------:R-:W-:Y:S01]  /*4b20*/  IMAD R6, R0, 0x8, R3 ;  /* 0x0000000800067824 */ /* 0x000fe200078e0203 */
[----:B------:R-:W-:Y:S01]  /*4b30*/  SHF.L.U32 R5, R7, 0x1f, RZ ;  /* 0x0000001f07057819 */ /* 0x000fe200000006ff */
[----:B-1----:R-:W-:Y:S06]  /*4b40*/  @!P0 BRA `(.L_x_94) ;  /* 0x0000000c00548947 */ /* 0x002fec0003800000 */
.L_x_123:
[----:B------:R-:W1:Y:S01]  /*4b50*/  SYNCS.PHASECHK.TRANS64.TRYWAIT P0, [R6+URZ], R5 ;  /* 0x00000005060075a7 */ /* 0x000e62000800017f */
[----:B------:R-:W-:-:S05]  /*4b60*/  VIADD R0, R0, 0x1 ;  /* 0x0000000100007836 */ /* 0x000fca0000000000 */
[----:B------:R-:W-:-:S04]  /*4b70*/  ISETP.NE.AND P1, PT, R0, 0x16, PT ;  /* 0x000000160000780c */ /* 0x000fc80003f25270 */
[----:B------:R-:W-:Y:S02]  /*4b80*/  SEL R2, RZ, 0x1, P1 ;  /* 0x00000001ff027807 */ /* 0x000fe40000800000 */
[----:B------:R-:W-:Y:S02]  /*4b90*/  SEL R0, R0, RZ, P1 ;  /* 0x000000ff00007207 */ /* 0x000fe40000800000 */
[----:B------:R-:W-:-:S03]  /*4ba0*/  LOP3.LUT R7, R7, R2, RZ, 0x3c, !PT ;  /* 0x0000000207077212 */ /* 0x000fc600078e3cff */
[----:B0-----:R-:W-:Y:S01]  /*4bb0*/  IMAD R9, R0, 0x8, R3 ;  /* 0x0000000800097824 */ /* 0x001fe200078e0203 */
[----:B------:R-:W-:Y:S01]  /*4bc0*/  SHF.L.U32 R4, R7, 0x1f, RZ ;  /* 0x0000001f07047819 */ /* 0x000fe200000006ff */
[----:B-1----:R-:W-:Y:S06]  /*4bd0*/  @!P0 BRA `(.L_x_95) ;  /* 0x0000000c00448947 */ /* 0x002fec0003800000 */
.L_x_124:
        /* <DEDUP_REMOVED lines=9> */
.L_x_125:
        /* <DEDUP_REMOVED lines=9> */
.L_x_126:
        /* <DEDUP_REMOVED lines=9> */
.L_x_127:
        /* <DEDUP_REMOVED lines=9> */
.L_x_128:
        /* <DEDUP_REMOVED lines=9> */
.L_x_129:
        /* <DEDUP_REMOVED lines=9> */
.L_x_130:
        /* <DEDUP_REMOVED lines=9> */
.L_x_131:
        /* <DEDUP_REMOVED lines=9> */
.L_x_132:
        /* <DEDUP_REMOVED lines=9> */
.L_x_133:
        /* <DEDUP_REMOVED lines=9> */
.L_x_134:
        /* <DEDUP_REMOVED lines=9> */
.L_x_135:
        /* <DEDUP_REMOVED lines=9> */
.L_x_136:
        /* <DEDUP_REMOVED lines=9> */
.L_x_137:
        /* <DEDUP_REMOVED lines=9> */
.L_x_138:
        /* <DEDUP_REMOVED lines=9> */
.L_x_139:
        /* <DEDUP_REMOVED lines=9> */
.L_x_140:
        /* <DEDUP_REMOVED lines=9> */
.L_x_141:
[----:B------:R-:W1:Y:S01]  /*5570*/  SYNCS.PHASECHK.TRANS64.TRYWAIT P0, [R6+URZ], R5 ;  /* 0x00000005060075a7 */ /* 0x000e62000800017f */
[----:B------:R-:W-:-:S05]  /*5580*/  VIADD R0, R0, 0x1 ;  /* 0x0000000100007836 */ /* 0x000fca0000000000 */
[----:B------:R-:W-:-:S04]  /*5590*/  ISETP.NE.AND P1, PT, R0, 0x16, PT ;  /* 0x000000160000780c */ /* 0x000fc80003f25270 */
[----:B------:R-:W-:Y:S02]  /*55a0*/  SEL R2, RZ, 0x1, P1 ;  /* 0x00000001ff027807 */ /* 0x000fe40000800000 */
[----:B------:R-:W-:Y:S02]  /*55b0*/  SEL R0, R0, RZ, P1 ;  /* 0x000000ff00007207 */ /* 0x000fe40000800000 */
[----:B------:R-:W-:Y:S01]  /*55c0*/  LOP3.LUT R2, R7, R2, RZ, 0x3c, !PT ;  /* 0x0000000207027212 */ /* 0x000fe200078e3cff */
[----:B-1----:R-:W-:Y:S06]  /*55d0*/  @!P0 BRA `(.L_x_113) ;  /* 0x00000008002c8947 */ /* 0x002fec0003800000 */
.L_x_142:
[----:B------:R-:W-:Y:S01]  /*55e0*/  IMAD R3, R0, 0x8, R3 ;  /* 0x0000000800037824 */ /* 0x000fe200078e0203 */
[----:B------:R-:W-:-:S07]  /*55f0*/  SHF.L.U32 R0, R2, 0x1f, RZ ;  /* 0x0000001f02007819 */ /* 0x000fce00000006ff */
.L_x_114:
[----:B--2---:R2:W3:Y:S02]  /*5600*/  SYNCS.PHASECHK.TRANS64.TRYWAIT P0, [R3+URZ], R0 ;  /* 0x00000000030075a7 */ /* 0x0044e4000800017f */
[----:B---3--:R-:W-:Y:S05]  /*5610*/  @!P0 NANOSLEEP.SYNCS 0x989680 ;  /* 0x009896800000895d */ /* 0x008fea0003900000 */
[----:B------:R-:W3:Y:S02]  /*5620*/  @!P0 SYNCS.PHASECHK.TRANS64 P0, [R3+URZ], R0 ;  /* 0x00000000030085a7 */ /* 0x000ee4000800007f */
[----:B---3--:R-:W-:Y:S05]  /*5630*/  @!P0 BRA `(.L_x_114) ;  /* 0xfffffffc00f08947 */ /* 0x008fea000383ffff */
.L_x_91:
[----:B------:R-:W-:Y:S05]  /*5640*/  BSYNC B0 ;  /* 0x0000000000007941 */ /* 0x000fea0003800000 */
.L_x_90:
[----:B------:R-:W-:Y:S05]  /*5650*/  EXIT ;  /* 0x000000000000794d */ /* 0x000fea0003800000 */
.L_x_22:
[----:B---3--:R3:W4:Y:S02]  /*5660*/  SYNCS.PHASECHK.TRANS64.TRYWAIT P1, [R3+URZ], R0 ;  /* 0x00000000030075a7 */ /* 0x008724000802017f */
[----:B----4-:R-:W-:Y:S05]  /*5670*/  @!P1 NANOSLEEP.SYNCS 0x989680 ;  /* 0x009896800000995d */ /* 0x010fea0003900000 */
[----:B------:R-:W4:Y:S02]  /*5680*/  @!P1 SYNCS.PHASECHK.TRANS64 P1, [R3+URZ], R0 ;  /* 0x00000000030095a7 */ /* 0x000f24000802007f */
[----:B----4-:R-:W-:Y:S05]  /*5690*/  @!P1 BRA `(.L_x_22) ;  /* 0xfffffffc00f09947 */ /* 0x010fea000383ffff */
[----:B------:R-:W-:Y:S05]  /*56a0*/  BRA `(.L_x_21) ;  /* 0xffffffc000407947 */ /* 0x000fea000383ffff */
.L_x_27:
[----:B-1----:R1:W2:Y:S02]  /*56b0*/  SYNCS.PHASECHK.TRANS64.TRYWAIT P1, [R5+URZ], R4 ;  /* 0x00000004050075a7 */ /* 0x0022a4000802017f */
[----:B--2---:R-:W-:Y:S05]  /*56c0*/  @!P1 NANOSLEEP.SYNCS 0x989680 ;  /* 0x009896800000995d */ /* 0x004fea0003900000 */
[----:B------:R-:W2:Y:S02]  /*56d0*/  @!P1 SYNCS.PHASECHK.TRANS64 P1, [R5+URZ], R4 ;  /* 0x00000004050095a7 */ /* 0x000ea4000802007f */
[----:B--2---:R-:W-:Y:S05]  /*56e0*/  @!P1 BRA `(.L_x_27) ;  /* 0xfffffffc00f09947 */ /* 0x004fea000383ffff */
[----:B------:R-:W-:Y:S05]  /*56f0*/  BRA `(.L_x_26) ;  /* 0xffffffc000f07947 */ /* 0x000fea000383ffff */
.L_x_78:
[----:B------:R-:W-:Y:S01]  /*5700*/  BSSY B1, `(.L_x_115) ;  /* 0x0000006000017945 */ /* 0x000fe20003800000 */
[----:B------:R-:W-:-:S07]  /*5710*/  IMAD.MOV.U32 R15, RZ, RZ, -0x1 ;  /* 0xffffffffff0f7424 */ /* 0x000fce00078e00ff */
[----:B------:R-:W-:Y:S05]  /*5720*/  WARPSYNC.COLLECTIVE R15, `(.L_x_116) ;  /* 0x000000000f0c7348 */ /* 0x000fea0003c00000 */
[----:B------:R-:W-:Y:S02]  /*5730*/  ELECT P6, UR62, PT ;  /* 0x00000000003e782f */ /* 0x000fe400038c0000 */
[----:B------:R-:W-:Y:S01]  /*5740*/  MOV R14, UR62 ;  /* 0x0000003e000e7c02 */ /* 0x000fe20008000f00 */
[----:B------:R-:W-:Y:S10]  /*5750*/  ENDCOLLECTIVE ;  /* 0x000000000000791b */ /* 0x000ff40003800000 */
.L_x_116:
[----:B------:R-:W-:Y:S05]  /*5760*/  BSYNC B1 ;  /* 0x0000000000017941 */ /* 0x000fea0003800000 */
.L_x_115:
[----:B------:R-:W-:Y:S05]  /*5770*/  BRA `(.L_x_117) ;  /* 0xffffffe400b47947 */ /* 0x000fea000383ffff */
.L_x_81:
[----:B0-----:R0:W1:Y:S02]  /*5780*/  SYNCS.PHASECHK.TRANS64.TRYWAIT P0, [R24+URZ+0xb0], R5 ;  /* 0x0000b005180075a7 */ /* 0x001064000800017f */
[----:B-1----:R-:W-:Y:S05]  /*5790*/  @!P0 NANOSLEEP.SYNCS 0x989680 ;  /* 0x009896800000895d */ /* 0x002fea0003900000 */
[----:B------:R-:W1:Y:S02]  /*57a0*/  @!P0 SYNCS.PHASECHK.TRANS64 P0, [R24+URZ+0xb0], R5 ;  /* 0x0000b005180085a7 */ /* 0x000e64000800007f */
[----:B-1----:R-:W-:Y:S05]  /*57b0*/  @!P0 BRA `(.L_x_81) ;  /* 0xfffffffc00f08947 */ /* 0x002fea000383ffff */
[----:B------:R-:W-:Y:S05]  /*57c0*/  BRA `(.L_x_118) ;  /* 0xffffffe400ec7947 */ /* 0x000fea000383ffff */
.L_x_89:
[----:B------:R-:W-:Y:S01]  /*57d0*/  BSSY B0, `(.L_x_119) ;  /* 0x0000006000007945 */ /* 0x000fe20003800000 */
[----:B------:R-:W-:-:S07]  /*57e0*/  IMAD.MOV.U32 R15, RZ, RZ, -0x1 ;  /* 0xffffffffff0f7424 */ /* 0x000fce00078e00ff */
[----:B------:R-:W-:Y:S05]  /*57f0*/  WARPSYNC.COLLECTIVE R15, `(.L_x_120) ;  /* 0x000000000f0c7348 */ /* 0x000fea0003c00000 */
[----:B------:R-:W-:Y:S02]  /*5800*/  ELECT P6, UR62, PT ;  /* 0x00000000003e782f */ /* 0x000fe400038c0000 */
[----:B------:R-:W-:Y:S01]  /*5810*/  MOV R14, UR62 ;  /* 0x0000003e000e7c02 */ /* 0x000fe20008000f00 */
[----:B------:R-:W-:Y:S10]  /*5820*/  ENDCOLLECTIVE ;  /* 0x000000000000791b */ /* 0x000ff40003800000 */
.L_x_120:
[----:B------:R-:W-:Y:S05]  /*5830*/  BSYNC B0 ;  /* 0x0000000000007941 */ /* 0x000fea0003800000 */
.L_x_119:
[----:B------:R-:W-:Y:S05]  /*5840*/  BRA `(.L_x_121) ;  /* 0xfffffff000487947 */ /* 0x000fea000383ffff */
.L_x_93:
[----:B0-----:R0:W1:Y:S02]  /*5850*/  SYNCS.PHASECHK.TRANS64.TRYWAIT P0, [R7+URZ], R2 ;  /* 0x00000002070075a7 */ /* 0x001064000800017f */
[----:B-1----:R-:W-:Y:S05]  /*5860*/  @!P0 NANOSLEEP.SYNCS 0x989680 ;  /* 0x009896800000895d */ /* 0x002fea0003900000 */
[----:B------:R-:W1:Y:S02]  /*5870*/  @!P0 SYNCS.PHASECHK.TRANS64 P0, [R7+URZ], R2 ;  /* 0x00000002070085a7 */ /* 0x000e64000800007f */
[----:B-1----:R-:W-:Y:S05]  /*5880*/  @!P0 BRA `(.L_x_93) ;  /* 0xfffffffc00f08947 */ /* 0x002fea000383ffff */
[----:B------:R-:W-:Y:S05]  /*5890*/  BRA `(.L_x_122) ;  /* 0xfffffff000887947 */ /* 0x000fea000383ffff */
.L_x_94:
[----:B0-----:R0:W1:Y:S02]  /*58a0*/  SYNCS.PHASECHK.TRANS64.TRYWAIT P0, [R9+URZ], R4 ;  /* 0x00000004090075a7 */ /* 0x001064000800017f */
[----:B-1----:R-:W-:Y:S05]  /*58b0*/  @!P0 NANOSLEEP.SYNCS 0x989680 ;  /* 0x009896800000895d */ /* 0x002fea0003900000 */
[----:B------:R-:W1:Y:S02]  /*58c0*/  @!P0 SYNCS.PHASECHK.TRANS64 P0, [R9+URZ], R4 ;  /* 0x00000004090085a7 */ /* 0x000e64000800007f */
[----:B-1----:R-:W-:Y:S05]  /*58d0*/  @!P0 BRA `(.L_x_94) ;  /* 0xfffffffc00f08947 */ /* 0x002fea000383ffff */
[----:B------:R-:W-:Y:S05]  /*58e0*/  BRA `(.L_x_123) ;  /* 0xfffffff000987947 */ /* 0x000fea000383ffff */
.L_x_95:
[----:B0-----:R0:W1:Y:S02]  /*58f0*/  SYNCS.PHASECHK.TRANS64.TRYWAIT P0, [R6+URZ], R5 ;  /* 0x00000005060075a7 */ /* 0x001064000800017f */
[----:B-1----:R-:W-:Y:S05]  /*5900*/  @!P0 NANOSLEEP.SYNCS 0x989680 ;  /* 0x009896800000895d */ /* 0x002fea0003900000 */
[----:B------:R-:W1:Y:S02]  /*5910*/  @!P0 SYNCS.PHASECHK.TRANS64 P0, [R6+URZ], R5 ;  /* 0x00000005060085a7 */ /* 0x000e64000800007f */
[----:B-1----:R-:W-:Y:S05]  /*5920*/  @!P0 BRA `(.L_x_95) ;  /* 0xfffffffc00f08947 */ /* 0x002fea000383ffff */
[----:B------:R-:W-:Y:S05]  /*5930*/  BRA `(.L_x_124) ;  /* 0xfffffff000a87947 */ /* 0x000fea000383ffff */
.L_x_96:
[----:B0-----:R0:W1:Y:S02]  /*5940*/  SYNCS.PHASECHK.TRANS64.TRYWAIT P0, [R9+URZ], R4 ;  /* 0x00000004090075a7 */ /* 0x001064000800017f */
[----:B-1----:R-:W-:Y:S05]  /*5950*/  @!P0 NANOSLEEP.SYNCS 0x989680 ;  /* 0x009896800000895d */ /* 0x002fea0003900000 */
[----:B------:R-:W1:Y:S02]  /*5960*/  @!P0 SYNCS.PHASECHK.TRANS64 P0, [R9+URZ], R4 ;  /* 0x00000004090085a7 */ /* 0x000e64000800007f */
[----:B-1----:R-:W-:Y:S05]  /*5970*/  @!P0 BRA `(.L_x_96) ;  /* 0xfffffffc00f08947 */ /* 0x002fea000383ffff */
[----:B------:R-:W-:Y:S05]  /*5980*/  BRA `(.L_x_125) ;  /* 0xfffffff000b87947 */ /* 0x000fea000383ffff */
.L_x_97:
[----:B0-----:R0:W1:Y:S02]  /*5990*/  SYNCS.PHASECHK.TRANS64.TRYWAIT P0, [R6+URZ], R5 ;  /* 0x00000005060075a7 */ /* 0x001064000800017f */
[----:B-1----:R-:W-:Y:S05]  /*59a0*/  @!P0 NANOSLEEP.SYNCS 0x989680 ;  /* 0x009896800000895d */ /* 0x002fea0003900000 */
[----:B------:R-:W1:Y:S02]  /*59b0*/  @!P0 SYNCS.PHASECHK.TRANS64 P0, [R6+URZ], R5 ;  /* 0x00000005060085a7 */ /* 0x000e64000800007f */
[----:B-1----:R-:W-:Y:S05]  /*59c0*/  @!P0 BRA `(.L_x_97) ;  /* 0xfffffffc00f08947 */ /* 0x002fea000383ffff */
[----:B------:R-:W-:Y:S05]  /*59d0*/  BRA `(.L_x_126) ;  /* 0xfffffff000c87947 */ /* 0x000fea000383ffff */
.L_x_98:
[----:B0-----:R0:W1:Y:S02]  /*59e0*/  SYNCS.PHASECHK.TRANS64.TRYWAIT P0, [R9+URZ], R4 ;  /* 0x00000004090075a7 */ /* 0x001064000800017f */
[----:B-1----:R-:W-:Y:S05]  /*59f0*/  @!P0 NANOSLEEP.SYNCS 0x989680 ;  /* 0x009896800000895d */ /* 0x002fea0003900000 */
[----:B------:R-:W1:Y:S02]  /*5a00*/  @!P0 SYNCS.PHASECHK.TRANS64 P0, [R9+URZ], R4 ;  /* 0x00000004090085a7 */ /* 0x000e64000800007f */
[----:B-1----:R-:W-:Y:S05]  /*5a10*/  @!P0 BRA `(.L_x_98) ;  /* 0xfffffffc00f08947 */ /* 0x002fea000383ffff */
[----:B------:R-:W-:Y:S05]  /*5a20*/  BRA `(.L_x_127) ;  /* 0xfffffff000d87947 */ /* 0x000fea000383ffff */
.L_x_99:
[----:B0-----:R0:W1:Y:S02]  /*5a30*/  SYNCS.PHASECHK.TRANS64.TRYWAIT P0, [R6+URZ], R5 ;  /* 0x00000005060075a7 */ /* 0x001064000800017f */
[----:B-1----:R-:W-:Y:S05]  /*5a40*/  @!P0 NANOSLEEP.SYNCS 0x989680 ;  /* 0x009896800000895d */ /* 0x002fea0003900000 */
[----:B------:R-:W1:Y:S02]  /*5a50*/  @!P0 SYNCS.PHASECHK.TRANS64 P0, [R6+URZ], R5 ;  /* 0x00000005060085a7 */ /* 0x000e64000800007f */
[----:B-1----:R-:W-:Y:S05]  /*5a60*/  @!P0 BRA `(.L_x_99) ;  /* 0xfffffffc00f08947 */ /* 0x002fea000383ffff */
[----:B------:R-:W-:Y:S05]  /*5a70*/  BRA `(.L_x_128) ;  /* 0xfffffff000e87947 */ /* 0x000fea000383ffff */
.L_x_100:
[----:B0-----:R0:W1:Y:S02]  /*5a80*/  SYNCS.PHASECHK.TRANS64.TRYWAIT P0, [R9+URZ], R4 ;  /* 0x00000004090075a7 */ /* 0x001064000800017f */
[----:B-1----:R-:W-:Y:S05]  /*5a90*/  @!P0 NANOSLEEP.SYNCS 0x989680 ;  /* 0x009896800000895d */ /* 0x002fea0003900000 */
[----:B------:R-:W1:Y:S02]  /*5aa0*/  @!P0 SYNCS.PHASECHK.TRANS64 P0, [R9+URZ], R4 ;  /* 0x00000004090085a7 */ /* 0x000e64000800007f */
[----:B-1----:R-:W-:Y:S05]  /*5ab0*/  @!P0 BRA `(.L_x_100) ;  /* 0xfffffffc00f08947 */ /* 0x002fea000383ffff */
[----:B------:R-:W-:Y:S05]  /*5ac0*/  BRA `(.L_x_129) ;  /* 0xfffffff000f87947 */ /* 0x000fea000383ffff */
.L_x_101:
[----:B0-----:R0:W1:Y:S02]  /*5ad0*/  SYNCS.PHASECHK.TRANS64.TRYWAIT P0, [R6+URZ], R5 ;  /* 0x00000005060075a7 */ /* 0x001064000800017f */
[----:B-1----:R-:W-:Y:S05]  /*5ae0*/  @!P0 NANOSLEEP.SYNCS 0x989680 ;  /* 0x009896800000895d */ /* 0x002fea0003900000 */
[----:B------:R-:W1:Y:S02]  /*5af0*/  @!P0 SYNCS.PHASECHK.TRANS64 P0, [R6+URZ], R5 ;  /* 0x00000005060085a7 */ /* 0x000e64000800007f */
[----:B-1----:R-:W-:Y:S05]  /*5b00*/  @!P0 BRA `(.L_x_101) ;  /* 0xfffffffc00f08947 */ /* 0x002fea000383ffff */
[----:B------:R-:W-:Y:S05]  /*5b10*/  BRA `(.L_x_130) ;  /* 0xfffffff400087947 */ /* 0x000fea000383ffff */
.L_x_102:
[----:B0-----:R0:W1:Y:S02]  /*5b20*/  SYNCS.PHASECHK.TRANS64.TRYWAIT P0, [R9+URZ], R4 ;  /* 0x00000004090075a7 */ /* 0x001064000800017f */
[----:B-1----:R-:W-:Y:S05]  /*5b30*/  @!P0 NANOSLEEP.SYNCS 0x989680 ;  /* 0x009896800000895d */ /* 0x002fea0003900000 */
[----:B------:R-:W1:Y:S02]  /*5b40*/  @!P0 SYNCS.PHASECHK.TRANS64 P0, [R9+URZ], R4 ;  /* 0x00000004090085a7 */ /* 0x000e64000800007f */
[----:B-1----:R-:W-:Y:S05]  /*5b50*/  @!P0 BRA `(.L_x_102) ;  /* 0xfffffffc00f08947 */ /* 0x002fea000383ffff */
[----:B------:R-:W-:Y:S05]  /*5b60*/  BRA `(.L_x_131) ;  /* 0xfffffff400187947 */ /* 0x000fea000383ffff */
.L_x_103:
[----:B0-----:R0:W1:Y:S02]  /*5b70*/  SYNCS.PHASECHK.TRANS64.TRYWAIT P0, [R6+URZ], R5 ;  /* 0x00000005060075a7 */ /* 0x001064000800017f */
[----:B-1----:R-:W-:Y:S05]  /*5b80*/  @!P0 NANOSLEEP.SYNCS 0x989680 ;  /* 0x009896800000895d */ /* 0x002fea0003900000 */
[----:B------:R-:W1:Y:S02]  /*5b90*/  @!P0 SYNCS.PHASECHK.TRANS64 P0, [R6+URZ], R5 ;  /* 0x00000005060085a7 */ /* 0x000e64000800007f */
[----:B-1----:R-:W-:Y:S05]  /*5ba0*/  @!P0 BRA `(.L_x_103) ;  /* 0xfffffffc00f08947 */ /* 0x002fea000383ffff */
[----:B------:R-:W-:Y:S05]  /*5bb0*/  BRA `(.L_x_132) ;  /* 0xfffffff400287947 */ /* 0x000fea000383ffff */
.L_x_104:
[----:B0-----:R0:W1:Y:S02]  /*5bc0*/  SYNCS.PHASECHK.TRANS64.TRYWAIT P0, [R9+URZ], R4 ;  /* 0x00000004090075a7 */ /* 0x001064000800017f */
[----:B-1----:R-:W-:Y:S05]  /*5bd0*/  @!P0 NANOSLEEP.SYNCS 0x989680 ;  /* 0x009896800000895d */ /* 0x002fea0003900000 */
[----:B------:R-:W1:Y:S02]  /*5be0*/  @!P0 SYNCS.PHASECHK.TRANS64 P0, [R9+URZ], R4 ;  /* 0x00000004090085a7 */ /* 0x000e64000800007f */
[----:B-1----:R-:W-:Y:S05]  /*5bf0*/  @!P0 BRA `(.L_x_104) ;  /* 0xfffffffc00f08947 */ /* 0x002fea000383ffff */
[----:B------:R-:W-:Y:S05]  /*5c00*/  BRA `(.L_x_133) ;  /* 0xfffffff400387947 */ /* 0x000fea000383ffff */
.L_x_105:
[----:B0-----:R0:W1:Y:S02]  /*5c10*/  SYNCS.PHASECHK.TRANS64.TRYWAIT P0, [R6+URZ], R5 ;  /* 0x00000005060075a7 */ /* 0x001064000800017f */
[----:B-1----:R-:W-:Y:S05]  /*5c20*/  @!P0 NANOSLEEP.SYNCS 0x989680 ;  /* 0x009896800000895d */ /* 0x002fea0003900000 */
[----:B------:R-:W1:Y:S02]  /*5c30*/  @!P0 SYNCS.PHASECHK.TRANS64 P0, [R6+URZ], R5 ;  /* 0x00000005060085a7 */ /* 0x000e64000800007f */
[----:B-1----:R-:W-:Y:S05]  /*5c40*/  @!P0 BRA `(.L_x_105) ;  /* 0xfffffffc00f08947 */ /* 0x002fea000383ffff */
[----:B------:R-:W-:Y:S05]  /*5c50*/  BRA `(.L_x_134) ;  /* 0xfffffff400487947 */ /* 0x000fea000383ffff */
.L_x_106:
[----:B0-----:R0:W1:Y:S02]  /*5c60*/  SYNCS.PHASECHK.TRANS64.TRYWAIT P0, [R9+URZ], R4 ;  /* 0x00000004090075a7 */ /* 0x001064000800017f */
[----:B-1----:R-:W-:Y:S05]  /*5c70*/  @!P0 NANOSLEEP.SYNCS 0x989680 ;  /* 0x009896800000895d */ /* 0x002fea0003900000 */
[----:B------:R-:W1:Y:S02]  /*5c80*/  @!P0 SYNCS.PHASECHK.TRANS64 P0, [R9+URZ], R4 ;  /* 0x00000004090085a7 */ /* 0x000e64000800007f */
[----:B-1----:R-:W-:Y:S05]  /*5c90*/  @!P0 BRA `(.L_x_106) ;  /* 0xfffffffc00f08947 */ /* 0x002fea000383ffff */
[----:B------:R-:W-:Y:S05]  /*5ca0*/  BRA `(.L_x_135) ;  /* 0xfffffff400587947 */ /* 0x000fea000383ffff */
.L_x_107:
[----:B0-----:R0:W1:Y:S02]  /*5cb0*/  SYNCS.PHASECHK.TRANS64.TRYWAIT P0, [R6+URZ], R5 ;  /* 0x00000005060075a7 */ /* 0x001064000800017f */
[----:B-1----:R-:W-:Y:S05]  /*5cc0*/  @!P0 NANOSLEEP.SYNCS 0x989680 ;  /* 0x009896800000895d */ /* 0x002fea0003900000 */
[----:B------:R-:W1:Y:S02]  /*5cd0*/  @!P0 SYNCS.PHASECHK.TRANS64 P0, [R6+URZ], R5 ;  /* 0x00000005060085a7 */ /* 0x000e64000800007f */
[----:B-1----:R-:W-:Y:S05]  /*5ce0*/  @!P0 BRA `(.L_x_107) ;  /* 0xfffffffc00f08947 */ /* 0x002fea000383ffff */
[----:B------:R-:W-:Y:S05]  /*5cf0*/  BRA `(.L_x_136) ;  /* 0xfffffff400687947 */ /* 0x000fea000383ffff */
.L_x_108:
[----:B0-----:R0:W1:Y:S02]  /*5d00*/  SYNCS.PHASECHK.TRANS64.TRYWAIT P0, [R9+URZ], R4 ;  /* 0x00000004090075a7 */ /* 0x001064000800017f */
[----:B-1----:R-:W-:Y:S05]  /*5d10*/  @!P0 NANOSLEEP.SYNCS 0x989680 ;  /* 0x009896800000895d */ /* 0x002fea0003900000 */
[----:B------:R-:W1:Y:S02]  /*5d20*/  @!P0 SYNCS.PHASECHK.TRANS64 P0, [R9+URZ], R4 ;  /* 0x00000004090085a7 */ /* 0x000e64000800007f */
[----:B-1----:R-:W-:Y:S05]  /*5d30*/  @!P0 BRA `(.L_x_108) ;  /* 0xfffffffc00f08947 */ /* 0x002fea000383ffff */
[----:B------:R-:W-:Y:S05]  /*5d40*/  BRA `(.L_x_137) ;  /* 0xfffffff400787947 */ /* 0x000fea000383ffff */
.L_x_109:
[----:B0-----:R0:W1:Y:S02]  /*5d50*/  SYNCS.PHASECHK.TRANS64.TRYWAIT P0, [R6+URZ], R5 ;  /* 0x00000005060075a7 */ /* 0x001064000800017f */
[----:B-1----:R-:W-:Y:S05]  /*5d60*/  @!P0 NANOSLEEP.SYNCS 0x989680 ;  /* 0x009896800000895d */ /* 0x002fea0003900000 */
[----:B------:R-:W1:Y:S02]  /*5d70*/  @!P0 SYNCS.PHASECHK.TRANS64 P0, [R6+URZ], R5 ;  /* 0x00000005060085a7 */ /* 0x000e64000800007f */
[----:B-1----:R-:W-:Y:S05]  /*5d80*/  @!P0 BRA `(.L_x_109) ;  /* 0xfffffffc00f08947 */ /* 0x002fea000383ffff */
[----:B------:R-:W-:Y:S05]  /*5d90*/  BRA `(.L_x_138) ;  /* 0xfffffff400887947 */ /* 0x000fea000383ffff */
.L_x_110:
[----:B0-----:R0:W1:Y:S02]  /*5da0*/  SYNCS.PHASECHK.TRANS64.TRYWAIT P0, [R9+URZ], R4 ;  /* 0x00000004090075a7 */ /* 0x001064000800017f */
[----:B-1----:R-:W-:Y:S05]  /*5db0*/  @!P0 NANOSLEEP.SYNCS 0x989680 ;  /* 0x009896800000895d */ /* 0x002fea0003900000 */
[----:B------:R-:W1:Y:S02]  /*5dc0*/  @!P0 SYNCS.PHASECHK.TRANS64 P0, [R9+URZ], R4 ;  /* 0x00000004090085a7 */ /* 0x000e64000800007f */
[----:B-1----:R-:W-:Y:S05]  /*5dd0*/  @!P0 BRA `(.L_x_110) ;  /* 0xfffffffc00f08947 */ /* 0x002fea000383ffff */
[----:B------:R-:W-:Y:S05]  /*5de0*/  BRA `(.L_x_139) ;  /* 0xfffffff400987947 */ /* 0x000fea000383ffff */
.L_x_111:
[----:B0-----:R0:W1:Y:S02]  /*5df0*/  SYNCS.PHASECHK.TRANS64.TRYWAIT P0, [R6+URZ], R5 ;  /* 0x00000005060075a7 */ /* 0x001064000800017f */
[----:B-1----:R-:W-:Y:S05]  /*5e00*/  @!P0 NANOSLEEP.SYNCS 0x989680 ;  /* 0x009896800000895d */ /* 0x002fea0003900000 */
[----:B------:R-:W1:Y:S02]  /*5e10*/  @!P0 SYNCS.PHASECHK.TRANS64 P0, [R6+URZ], R5 ;  /* 0x00000005060085a7 */ /* 0x000e64000800007f */
[----:B-1----:R-:W-:Y:S05]  /*5e20*/  @!P0 BRA `(.L_x_111) ;  /* 0xfffffffc00f08947 */ /* 0x002fea000383ffff */
[----:B------:R-:W-:Y:S05]  /*5e30*/  BRA `(.L_x_140) ;  /* 0xfffffff400a87947 */ /* 0x000fea000383ffff */
.L_x_112:
[----:B0-----:R0:W1:Y:S02]  /*5e40*/  SYNCS.PHASECHK.TRANS64.TRYWAIT P0, [R9+URZ], R4 ;  /* 0x00000004090075a7 */ /* 0x001064000800017f */
[----:B-1----:R-:W-:Y:S05]  /*5e50*/  @!P0 NANOSLEEP.SYNCS 0x989680 ;  /* 0x009896800000895d */ /* 0x002fea0003900000 */
[----:B------:R-:W1:Y:S02]  /*5e60*/  @!P0 SYNCS.PHASECHK.TRANS64 P0, [R9+URZ], R4 ;  /* 0x00000004090085a7 */ /* 0x000e64000800007f */
[----:B-1----:R-:W-:Y:S05]  /*5e70*/  @!P0 BRA `(.L_x_112) ;  /* 0xfffffffc00f08947 */ /* 0x002fea000383ffff */
[----:B------:R-:W-:Y:S05]  /*5e80*/  BRA `(.L_x_141) ;  /* 0xfffffff400b87947 */ /* 0x000fea000383ffff */
.L_x_113:
[----:B-1----:R1:W2:Y:S02]  /*5e90*/  SYNCS.PHASECHK.TRANS64.TRYWAIT P0, [R6+URZ], R5 ;  /* 0x00000005060075a7 */ /* 0x0022a4000800017f */
[----:B--2---:R-:W-:Y:S05]  /*5ea0*/  @!P0 NANOSLEEP.SYNCS 0x989680 ;  /* 0x009896800000895d */ /* 0x004fea0003900000 */
[----:B------:R-:W2:Y:S02]  /*5eb0*/  @!P0 SYNCS.PHASECHK.TRANS64 P0, [R6+URZ], R5 ;  /* 0x00000005060085a7 */ /* 0x000ea4000800007f */
[----:B--2---:R-:W-:Y:S05]  /*5ec0*/  @!P0 BRA `(.L_x_113) ;  /* 0xfffffffc00f08947 */ /* 0x004fea000383ffff */
[----:B------:R-:W-:Y:S05]  /*5ed0*/  BRA `(.L_x_142) ;  /* 0xfffffff400c07947 */ /* 0x000fea000383ffff */
.L_x_143:
[----:B------:R-:W-:-:S00]  /*5ee0*/  BRA `(.L_x_143) ;  /* 0xfffffffc00fc7947 */ /* 0x000fc0000383ffff */
[----:B------:R-:W-:-:S00]  /*5ef0*/  NOP ;  /* 0x0000000000007918 */ /* 0x000fc00000000000 */
        /* <DEDUP_REMOVED lines=8> */
.L_x_144:


//--------------------- .nv.global.init           --------------------------
	.section	.nv.global.init,"aw",@progbits
.nv.global.init:
	.type		$str$22,@object
	.size		$str$22,($str$23 - $str$22)
$str$22:
        /*0000*/ 	.byte	0x6b, 0x5f, 0x74, 0x69, 0x6c, 0x65, 0x5f, 0x63, 0x6f, 0x75, 0x6e, 0x74, 0x20, 0x3e, 0x3d, 0x20
        /*0010*/ 	.byte	0x31, 0x00
	.type		$str$23,@object
	.size		$str$23,(__unnamed_1 - $str$23)
$str$23:
        /*0012*/ 	.byte	0x2f, 0x74, 0x6d, 0x70, 0x2f, 0x63, 0x75, 0x74, 0x6c, 0x61, 0x73, 0x73, 0x5f, 0x73, 0x77, 0x65
        /*0022*/ 	.byte	0x65, 0x70, 0x5f, 0x73, 0x72, 0x63, 0x2f, 0x69, 0x6e, 0x63, 0x6c, 0x75, 0x64, 0x65, 0x2f, 0x63
        /*0032*/ 	.byte	0x75, 0x74, 0x6c, 0x61, 0x73, 0x73, 0x2f, 0x67, 0x65, 0x6d, 0x6d, 0x2f, 0x63, 0x6f, 0x6c, 0x6c
        /*0042*/ 	.byte	0x65, 0x63, 0x74, 0x69, 0x76, 0x65, 0x2f, 0x73, 0x6d, 0x39, 0x30, 0x5f, 0x6d, 0x6d, 0x61, 0x5f
        /*0052*/ 	.byte	0x74, 0x6d, 0x61, 0x5f, 0x67, 0x6d, 0x6d, 0x61, 0x5f, 0x73, 0x73, 0x5f, 0x77, 0x61, 0x72, 0x70
        /*0062*/ 	.byte	0x73, 0x70, 0x65, 0x63, 0x69, 0x61, 0x6c, 0x69, 0x7a, 0x65, 0x64, 0x2e, 0x68, 0x70, 0x70, 0x00
	.type		__unnamed_1,@object
	.size		__unnamed_1,(.L_0 - __unnamed_1)
__unnamed_1:
        /*0072*/ 	.byte	0x76, 0x6f, 0x69, 0x64, 0x20, 0x63, 0x75, 0x74, 0x6c, 0x61, 0x73, 0x73, 0x3a, 0x3a, 0x67, 0x65
        /* <DEDUP_REMOVED lines=172> */
        /*0b42*/ 	.byte	0x6e, 0x74, 0x69, 0x74, 0x79, 0x5d, 0x00
.L_0:


//--------------------- .nv.shared._ZN7cutlass13device_kernelINS_4gemm6kernel13GemmUniversalIN4cute5tupleIJiiiiEEENS1_10collective13CollectiveMmaINS1_34MainloopSm90TmaGmmaWarpSpecializedILi22ENS5_IJNS4_1CILi2EEENSA_ILi1EEESC_EEENS1_35KernelTmaWarpSpecializedCooperativeEEENS5_IJNSA_ILi128EEENSA_ILi32EEENSA_ILi64EEEEEEaNS5_IJlSC_lEEEaSK_NS4_8TiledMMAINS4_8MMA_AtomIJNS4_4SM904GMMA26MMA_64x32x32_S32S8S8_SS_TNEEEENS4_6LayoutISD_NS5_IJSC_NSA_ILi0EEESS_EEEEENS5_IJNS4_10UnderscoreESV_SV_EEEEENS4_13SM90_TMA_LOADENS4_14ComposedLayoutINS4_7SwizzleILi2ELi4ELi3EEENS4_18smem_ptr_flag_bitsILi8EEENSR_INS5_IJNSA_ILi8EEESI_EEENS5_IJSI_SC_EEEEEEEvNS4_8identityENS4_23SM90_TMA_LOAD_MULTICASTES18_vS19_EENS_8epilogue10collective6detail29Sm90TmaWarpSpecializedAdapterINS1D_15DefaultEpilogueIaSK_SK_NS1C_6thread17LinearCombinationIaLi1EiiLNS1H_9ScaleType4KindE0ELNS_15FloatRoundStyleE2EaEENS1_15EpilogueDefaultEEEEEvvEEEEvNT_6ParamsE --------------------------
	.section	.nv.shared._ZN7cutlass13device_kernelINS_4gemm6kernel13GemmUniversalIN4cute5tupleIJiiiiEEENS1_10collective13CollectiveMmaINS1_34MainloopSm90TmaGmmaWarpSpecializedILi22ENS5_IJNS4_1CILi2EEENSA_ILi1EEESC_EEENS1_35KernelTmaWarpSpecializedCooperativeEEENS5_IJNSA_ILi128EEENSA_ILi32EEENSA_ILi64EEEEEEaNS5_IJlSC_lEEEaSK_NS4_8TiledMMAINS4_8MMA_AtomIJNS4_4SM904GMMA26MMA_64x32x32_S32S8S8_SS_TNEEEENS4_6LayoutISD_NS5_IJSC_NSA_ILi0EEESS_EEEEENS5_IJNS4_10UnderscoreESV_SV_EEEEENS4_13SM90_TMA_LOADENS4_14ComposedLayoutINS4_7SwizzleILi2ELi4ELi3EEENS4_18smem_ptr_flag_bitsILi8EEENSR_INS5_IJNSA_ILi8EEESI_EEENS5_IJSI_SC_EEEEEEEvNS4_8identityENS4_23SM90_TMA_LOAD_MULTICASTES18_vS19_EENS_8epilogue10collective6detail29Sm90TmaWarpSpecializedAdapterINS1D_15DefaultEpilogueIaSK_SK_NS1C_6thread17LinearCombinationIaLi1EiiLNS1H_9ScaleType4KindE0ELNS_15FloatRoundStyleE2EaEENS1_15EpilogueDefaultEEEEEvvEEEEvNT_6ParamsE,"aw",@nobits
	.sectionflags	@""
	.align	16
	.zero		1024


//--------------------- .nv.shared.reserved.0     --------------------------
	.section	.nv.shared.reserved.0,"aw",@nobits
	.weak		__nv_reservedSMEM_offset_0_alias
	.size		__nv_reservedSMEM_offset_0_alias, 0, 0
	.other		__nv_reservedSMEM_offset_0_alias,@"STO_CUDA_RESERVED_SHARED STV_DEFAULT"
__nv_reservedSMEM_offset_0_alias:
	.zero		0


//--------------------- .nv.global                --------------------------
	.section	.nv.global,"aw",@nobits
.nv.global:
	.type		_ZN40_INTERNAL_e7f8a7c1_4_k_cu_4d8494a8_107674cute1_E,@object
	.size		_ZN40_INTERNAL_e7f8a7c1_4_k_cu_4d8494a8_107674cute1_E,(_ZN40_INTERNAL_e7f8a7c1_4_k_cu_4d8494a8_107674cuda3std3__45__cpo6cbeginE - _ZN40_INTERNAL_e7f8a7c1_4_k_cu_4d8494a8_107674cute1_E)
_ZN40_INTERNAL_e7f8a7c1_4_k_cu_4d8494a8_107674cute1_E:
	.zero		1
	.type		_ZN40_INTERNAL_e7f8a7c1_4_k_cu_4d8494a8_107674cuda3std3__45__cpo6cbeginE,@object
	.size		_ZN40_INTERNAL_e7f8a7c1_4_k_cu_4d8494a8_107674cuda3std3__45__cpo6cbeginE,(_ZN40_INTERNAL_e7f8a7c1_4_k_cu_4d8494a8_107674cuda3std3__48in_placeE - _ZN40_INTERNAL_e7f8a7c1_4_k_cu_4d8494a8_107674cuda3std3__45__cpo6cbeginE)
_ZN40_INTERNAL_e7f8a7c1_4_k_cu_4d8494a8_107674cuda3std3__45__cpo6cbeginE:
	.zero		1
	.type		_ZN40_INTERNAL_e7f8a7c1_4_k_cu_4d8494a8_107674cuda3std3__48in_placeE,@object
	.size		_ZN40_INTERNAL_e7f8a7c1_4_k_cu_4d8494a8_107674cuda3std3__48in_placeE,(_ZN40_INTERNAL_e7f8a7c1_4_k_cu_4d8494a8_107674cuda3std6ranges3__45__cpo9iter_moveE - _ZN40_INTERNAL_e7f8a7c1_4_k_cu_4d8494a8_107674cuda3std3__48in_placeE)
_ZN40_INTERNAL_e7f8a7c1_4_k_cu_4d8494a8_107674cuda3std3__48in_placeE:
	.zero		1
	.type		_ZN40_INTERNAL_e7f8a7c1_4_k_cu_4d8494a8_107674cuda3std6ranges3__45__cpo9iter_moveE,@object
	.size		_ZN40_INTERNAL_e7f8a7c1_4_k_cu_4d8494a8_107674cuda3std6ranges3__45__cpo9iter_moveE,(_ZN40_INTERNAL_e7f8a7c1_4_k_cu_4d8494a8_107674cuda3std3__45__cpo5beginE - _ZN40_INTERNAL_e7f8a7c1_4_k_cu_4d8494a8_107674cuda3std6ranges3__45__cpo9iter_moveE)
_ZN40_INTERNAL_e7f8a7c1_4_k_cu_4d8494a8_107674cuda3std6ranges3__45__cpo9iter_moveE:
	.zero		1
	.type		_ZN40_INTERNAL_e7f8a7c1_4_k_cu_4d8494a8_107674cuda3std3__45__cpo5beginE,@object
	.size		_ZN40_INTERNAL_e7f8a7c1_4_k_cu_4d8494a8_107674cuda3std3__45__cpo5beginE,(_ZN40_INTERNAL_e7f8a7c1_4_k_cu_4d8494a8_107674cuda3std3__442_GLOBAL__N__e7f8a7c1_4_k_cu_4d8494a8_107676ignoreE - _ZN40_INTERNAL_e7f8a7c1_4_k_cu_4d8494a8_107674cuda3std3__45__cpo5beginE)
_ZN40_INTERNAL_e7f8a7c1_4_k_cu_4d8494a8_107674cuda3std3__45__cpo5beginE:
	.zero		1
	.type		_ZN40_INTERNAL_e7f8a7c1_4_k_cu_4d8494a8_107674cuda3std3__442_GLOBAL__N__e7f8a7c1_4_k_cu_4d8494a8_107676ignoreE,@object
	.size		_ZN40_INTERNAL_e7f8a7c1_4_k_cu_4d8494a8_107674cuda3std3__442_GLOBAL__N__e7f8a7c1_4_k_cu_4d8494a8_107676ignoreE,(_ZN40_INTERNAL_e7f8a7c1_4_k_cu_4d8494a8_107674cute7productE - _ZN40_INTERNAL_e7f8a7c1_4_k_cu_4d8494a8_107674cuda3std3__442_GLOBAL__N__e7f8a7c1_4_k_cu_4d8494a8_107676ignoreE)
_ZN40_INTERNAL_e7f8a7c1_4_k_cu_4d8494a8_107674cuda3std3__442_GLOBAL__N__e7f8a7c1_4_k_cu_4d8494a8_107676ignoreE:
	.zero		1
	.type		_ZN40_INTERNAL_e7f8a7c1_4_k_cu_4d8494a8_107674cute7productE,@object
	.size		_ZN40_INTERNAL_e7f8a7c1_4_k_cu_4d8494a8_107674cute7productE,(_ZN40_INTERNAL_e7f8a7c1_4_k_cu_4d8494a8_107674cuda3std3__45__cpo3endE - _ZN40_INTERNAL_e7f8a7c1_4_k_cu_4d8494a8_107674cute7productE)
_ZN40_INTERNAL_e7f8a7c1_4_k_cu_4d8494a8_107674cute7productE:
	.zero		1
	.type		_ZN40_INTERNAL_e7f8a7c1_4_k_cu_4d8494a8_107674cuda3std3__45__cpo3endE,@object
	.size		_ZN40_INTERNAL_e7f8a7c1_4_k_cu_4d8494a8_107674cuda3std3__45__cpo3endE,(_ZN40_INTERNAL_e7f8a7c1_4_k_cu_4d8494a8_107674cuda3std3__419piecewise_constructE - _ZN40_INTERNAL_e7f8a7c1_4_k_cu_4d8494a8_107674cuda3std3__45__cpo3endE)
_ZN40_INTERNAL_e7f8a7c1_4_k_cu_4d8494a8_107674cuda3std3__45__cpo3endE:
	.zero		1
	.type		_ZN40_INTERNAL_e7f8a7c1_4_k_cu_4d8494a8_107674cuda3std3__419piecewise_constructE,@object
	.size		_ZN40_INTERNAL_e7f8a7c1_4_k_cu_4d8494a8_107674cuda3std3__419piecewise_constructE,(_ZN40_INTERNAL_e7f8a7c1_4_k_cu_4d8494a8_107674cuda3std3__45__cpo4cendE - _ZN40_INTERNAL_e7f8a7c1_4_k_cu_4d8494a8_107674cuda3std3__419piecewise_constructE)
_ZN40_INTERNAL_e7f8a7c1_4_k_cu_4d8494a8_107674cuda3std3__419piecewise_constructE:
	.zero		1
	.type		_ZN40_INTERNAL_e7f8a7c1_4_k_cu_4d8494a8_107674cuda3std3__45__cpo4cendE,@object
	.size		_ZN40_INTERNAL_e7f8a7c1_4_k_cu_4d8494a8_107674cuda3std3__45__cpo4cendE,(_ZN40_INTERNAL_e7f8a7c1_4_k_cu_4d8494a8_107674cuda3std6ranges3__45__cpo4swapE - _ZN40_INTERNAL_e7f8a7c1_4_k_cu_4d8494a8_107674cuda3std3__45__cpo4cendE)
_ZN40_INTERNAL_e7f8a7c1_4_k_cu_4d8494a8_107674cuda3std3__45__cpo4cendE:
	.zero		1
	.type		_ZN40_INTERNAL_e7f8a7c1_4_k_cu_4d8494a8_107674cuda3std6ranges3__45__cpo4swapE,@object
	.size		_ZN40_INTERNAL_e7f8a7c1_4_k_cu_4d8494a8_107674cuda3std6ranges3__45__cpo4swapE,(.L_8 - _ZN40_INTERNAL_e7f8a7c1_4_k_cu_4d8494a8_107674cuda3std6ranges3__45__cpo4swapE)
_ZN40_INTERNAL_e7f8a7c1_4_k_cu_4d8494a8_107674cuda3std6ranges3__45__cpo4swapE:
	.zero		1
.L_8:


//--------------------- .nv.constant0._ZN7cutlass13device_kernelINS_4gemm6kernel13GemmUniversalIN4cute5tupleIJiiiiEEENS1_10collective13CollectiveMmaINS1_34MainloopSm90TmaGmmaWarpSpecializedILi22ENS5_IJNS4_1CILi2EEENSA_ILi1EEESC_EEENS1_35KernelTmaWarpSpecializedCooperativeEEENS5_IJNSA_ILi128EEENSA_ILi32EEENSA_ILi64EEEEEEaNS5_IJlSC_lEEEaSK_NS4_8TiledMMAINS4_8MMA_AtomIJNS4_4SM904GMMA26MMA_64x32x32_S32S8S8_SS_TNEEEENS4_6LayoutISD_NS5_IJSC_NSA_ILi0EEESS_EEEEENS5_IJNS4_10UnderscoreESV_SV_EEEEENS4_13SM90_TMA_LOADENS4_14ComposedLayoutINS4_7SwizzleILi2ELi4ELi3EEENS4_18smem_ptr_flag_bitsILi8EEENSR_INS5_IJNSA_ILi8EEESI_EEENS5_IJSI_SC_EEEEEEEvNS4_8identityENS4_23SM90_TMA_LOAD_MULTICASTES18_vS19_EENS_8epilogue10collective6detail29Sm90TmaWarpSpecializedAdapterINS1D_15DefaultEpilogueIaSK_SK_NS1C_6thread17LinearCombinationIaLi1EiiLNS1H_9ScaleType4KindE0ELNS_15FloatRoundStyleE2EaEENS1_15EpilogueDefaultEEEEEvvEEEEvNT_6ParamsE --------------------------
	.section	.nv.constant0._ZN7cutlass13device_kernelINS_4gemm6kernel13GemmUniversalIN4cute5tupleIJiiiiEEENS1_10collective13CollectiveMmaINS1_34MainloopSm90TmaGmmaWarpSpecializedILi22ENS5_IJNS4_1CILi2EEENSA_ILi1EEESC_EEENS1_35KernelTmaWarpSpecializedCooperativeEEENS5_IJNSA_ILi128EEENSA_ILi32EEENSA_ILi64EEEEEEaNS5_IJlSC_lEEEaSK_NS4_8TiledMMAINS4_8MMA_AtomIJNS4_4SM904GMMA26MMA_64x32x32_S32S8S8_SS_TNEEEENS4_6LayoutISD_NS5_IJSC_NSA_ILi0EEESS_EEEEENS5_IJNS4_10UnderscoreESV_SV_EEEEENS4_13SM90_TMA_LOADENS4_14ComposedLayoutINS4_7SwizzleILi2ELi4ELi3EEENS4_18smem_ptr_flag_bitsILi8EEENSR_INS5_IJNSA_ILi8EEESI_EEENS5_IJSI_SC_EEEEEEEvNS4_8identityENS4_23SM90_TMA_LOAD_MULTICASTES18_vS19_EENS_8epilogue10collective6detail29Sm90TmaWarpSpecializedAdapterINS1D_15DefaultEpilogueIaSK_SK_NS1C_6thread17LinearCombinationIaLi1EiiLNS1H_9ScaleType4KindE0ELNS_15FloatRoundStyleE2EaEENS1_15EpilogueDefaultEEEEEvvEEEEvNT_6ParamsE,"a",@progbits
	.sectionflags	@""
	.align	4
.nv.constant0._ZN7cutlass13device_kernelINS_4gemm6kernel13GemmUniversalIN4cute5tupleIJiiiiEEENS1_10collective13CollectiveMmaINS1_34MainloopSm90TmaGmmaWarpSpecializedILi22ENS5_IJNS4_1CILi2EEENSA_ILi1EEESC_EEENS1_35KernelTmaWarpSpecializedCooperativeEEENS5_IJNSA_ILi128EEENSA_ILi32EEENSA_ILi64EEEEEEaNS5_IJlSC_lEEEaSK_NS4_8TiledMMAINS4_8MMA_AtomIJNS4_4SM904GMMA26MMA_64x32x32_S32S8S8_SS_TNEEEENS4_6LayoutISD_NS5_IJSC_NSA_ILi0EEESS_EEEEENS5_IJNS4_10UnderscoreESV_SV_EEEEENS4_13SM90_TMA_LOADENS4_14ComposedLayoutINS4_7SwizzleILi2ELi4ELi3EEENS4_18smem_ptr_flag_bitsILi8EEENSR_INS5_IJNSA_ILi8EEESI_EEENS5_IJSI_SC_EEEEEEEvNS4_8identityENS4_23SM90_TMA_LOAD_MULTICASTES18_vS19_EENS_8epilogue10collective6detail29Sm90TmaWarpSpecializedAdapterINS1D_15DefaultEpilogueIaSK_SK_NS1C_6thread17LinearCombinationIaLi1EiiLNS1H_9ScaleType4KindE0ELNS_15FloatRoundStyleE2EaEENS1_15EpilogueDefaultEEEEEvvEEEEvNT_6ParamsE:
	.zero		1664


//--------------------- SYMBOLS --------------------------

	.type		.nv.reservedSmem.offset0,@object
	.size		.nv.reservedSmem.offset0,0x4
	.type		__assertfail,@function
